//
// Generated by NVIDIA NVVM Compiler
//
// Compiler Build ID: CL-36424714
// Cuda compilation tools, release 13.0, V13.0.88
// Based on NVVM 20.0.0
//

.version 9.0
.target sm_100
.address_size 64

	// .globl	_Z6matmulPfS_S_iii

.visible .entry _Z6matmulPfS_S_iii(
	.param .u64 .ptr .align 1 _Z6matmulPfS_S_iii_param_0,
	.param .u64 .ptr .align 1 _Z6matmulPfS_S_iii_param_1,
	.param .u64 .ptr .align 1 _Z6matmulPfS_S_iii_param_2,
	.param .u32 _Z6matmulPfS_S_iii_param_3,
	.param .u32 _Z6matmulPfS_S_iii_param_4,
	.param .u32 _Z6matmulPfS_S_iii_param_5
)
{
	.reg .pred 	%p<18>;
	.reg .b32 	%r<101>;
	.reg .b32 	%f<115>;
	.reg .b64 	%rd<66>;

	ld.param.u64 	%rd8, [_Z6matmulPfS_S_iii_param_0];
	ld.param.u64 	%rd9, [_Z6matmulPfS_S_iii_param_1];
	ld.param.u64 	%rd10, [_Z6matmulPfS_S_iii_param_2];
	ld.param.u32 	%r39, [_Z6matmulPfS_S_iii_param_3];
	ld.param.u32 	%r40, [_Z6matmulPfS_S_iii_param_4];
	ld.param.u32 	%r41, [_Z6matmulPfS_S_iii_param_5];
	cvta.to.global.u64 	%rd1, %rd9;
	cvta.to.global.u64 	%rd2, %rd8;
	cvta.to.global.u64 	%rd3, %rd10;
	mov.u32 	%r42, %nctaid.x;
	mov.u32 	%r43, %ntid.x;
	mov.u32 	%r44, %ctaid.x;
	mov.u32 	%r45, %tid.x;
	mad.lo.s32 	%r99, %r44, %r43, %r45;
	mul.lo.s32 	%r2, %r42, %r43;
	mul.lo.s32 	%r3, %r41, %r39;
	setp.ge.s32 	%p1, %r99, %r3;
	@%p1 bra 	$L__BB0_22;
	setp.lt.s32 	%p2, %r40, 1;
	@%p2 bra 	$L__BB0_17;
	and.b32  	%r4, %r40, 15;
	and.b32  	%r5, %r40, 7;
	and.b32  	%r6, %r40, 3;
	shl.b32 	%r7, %r41, 4;
	and.b32  	%r80, %r40, 2147483632;
	neg.s32 	%r8, %r80;
	mul.wide.s32 	%rd6, %r41, 4;
$L__BB0_3:
	setp.lt.u32 	%p8, %r40, 16;
	div.s32 	%r10, %r99, %r41;
	mul.lo.s32 	%r81, %r10, %r41;
	sub.s32 	%r11, %r99, %r81;
	mul.lo.s32 	%r92, %r10, %r40;
	mov.f32 	%f114, 0f00000000;
	mov.u32 	%r91, %r11;
	@%p8 bra 	$L__BB0_6;
	mov.f32 	%f114, 0f00000000;
	mov.u32 	%r88, %r8;
	mov.u32 	%r91, %r11;
$L__BB0_5:
	.pragma "nounroll";
	mul.wide.s32 	%rd21, %r92, 4;
	add.s64 	%rd22, %rd2, %rd21;
	ld.global.f32 	%f18, [%rd22];
	mul.wide.s32 	%rd23, %r91, 4;
	add.s64 	%rd24, %rd1, %rd23;
	ld.global.f32 	%f19, [%rd24];
	fma.rn.f32 	%f20, %f18, %f19, %f114;
	ld.global.f32 	%f21, [%rd22+4];
	mul.wide.s32 	%rd25, %r41, 4;
	add.s64 	%rd26, %rd24, %rd25;
	ld.global.f32 	%f22, [%rd26];
	fma.rn.f32 	%f23, %f21, %f22, %f20;
	ld.global.f32 	%f24, [%rd22+8];
	add.s64 	%rd27, %rd26, %rd25;
	ld.global.f32 	%f25, [%rd27];
	fma.rn.f32 	%f26, %f24, %f25, %f23;
	ld.global.f32 	%f27, [%rd22+12];
	add.s64 	%rd28, %rd27, %rd25;
	ld.global.f32 	%f28, [%rd28];
	fma.rn.f32 	%f29, %f27, %f28, %f26;
	ld.global.f32 	%f30, [%rd22+16];
	add.s64 	%rd29, %rd28, %rd25;
	ld.global.f32 	%f31, [%rd29];
	fma.rn.f32 	%f32, %f30, %f31, %f29;
	ld.global.f32 	%f33, [%rd22+20];
	add.s64 	%rd30, %rd29, %rd25;
	ld.global.f32 	%f34, [%rd30];
	fma.rn.f32 	%f35, %f33, %f34, %f32;
	ld.global.f32 	%f36, [%rd22+24];
	add.s64 	%rd31, %rd30, %rd25;
	ld.global.f32 	%f37, [%rd31];
	fma.rn.f32 	%f38, %f36, %f37, %f35;
	ld.global.f32 	%f39, [%rd22+28];
	add.s64 	%rd32, %rd31, %rd25;
	ld.global.f32 	%f40, [%rd32];
	fma.rn.f32 	%f41, %f39, %f40, %f38;
	ld.global.f32 	%f42, [%rd22+32];
	add.s64 	%rd33, %rd32, %rd25;
	ld.global.f32 	%f43, [%rd33];
	fma.rn.f32 	%f44, %f42, %f43, %f41;
	ld.global.f32 	%f45, [%rd22+36];
	add.s64 	%rd34, %rd33, %rd25;
	ld.global.f32 	%f46, [%rd34];
	fma.rn.f32 	%f47, %f45, %f46, %f44;
	ld.global.f32 	%f48, [%rd22+40];
	add.s64 	%rd35, %rd34, %rd25;
	ld.global.f32 	%f49, [%rd35];
	fma.rn.f32 	%f50, %f48, %f49, %f47;
	ld.global.f32 	%f51, [%rd22+44];
	add.s64 	%rd36, %rd35, %rd25;
	ld.global.f32 	%f52, [%rd36];
	fma.rn.f32 	%f53, %f51, %f52, %f50;
	ld.global.f32 	%f54, [%rd22+48];
	add.s64 	%rd37, %rd36, %rd25;
	ld.global.f32 	%f55, [%rd37];
	fma.rn.f32 	%f56, %f54, %f55, %f53;
	ld.global.f32 	%f57, [%rd22+52];
	add.s64 	%rd38, %rd37, %rd25;
	ld.global.f32 	%f58, [%rd38];
	fma.rn.f32 	%f59, %f57, %f58, %f56;
	ld.global.f32 	%f60, [%rd22+56];
	add.s64 	%rd39, %rd38, %rd25;
	ld.global.f32 	%f61, [%rd39];
	fma.rn.f32 	%f62, %f60, %f61, %f59;
	ld.global.f32 	%f63, [%rd22+60];
	add.s64 	%rd40, %rd39, %rd25;
	ld.global.f32 	%f64, [%rd40];
	fma.rn.f32 	%f114, %f63, %f64, %f62;
	add.s32 	%r92, %r92, 16;
	add.s32 	%r91, %r91, %r7;
	add.s32 	%r88, %r88, 16;
	setp.ne.s32 	%p9, %r88, 0;
	@%p9 bra 	$L__BB0_5;
$L__BB0_6:
	setp.eq.s32 	%p10, %r4, 0;
	@%p10 bra 	$L__BB0_16;
	add.s32 	%r82, %r4, -1;
	setp.lt.u32 	%p11, %r82, 7;
	@%p11 bra 	$L__BB0_9;
	mul.wide.s32 	%rd41, %r92, 4;
	add.s64 	%rd42, %rd2, %rd41;
	ld.global.f32 	%f66, [%rd42];
	mul.wide.s32 	%rd43, %r91, 4;
	add.s64 	%rd44, %rd1, %rd43;
	ld.global.f32 	%f67, [%rd44];
	fma.rn.f32 	%f68, %f66, %f67, %f114;
	ld.global.f32 	%f69, [%rd42+4];
	mul.wide.s32 	%rd45, %r41, 4;
	add.s64 	%rd46, %rd44, %rd45;
	ld.global.f32 	%f70, [%rd46];
	fma.rn.f32 	%f71, %f69, %f70, %f68;
	ld.global.f32 	%f72, [%rd42+8];
	add.s64 	%rd47, %rd46, %rd45;
	ld.global.f32 	%f73, [%rd47];
	fma.rn.f32 	%f74, %f72, %f73, %f71;
	ld.global.f32 	%f75, [%rd42+12];
	add.s64 	%rd48, %rd47, %rd45;
	ld.global.f32 	%f76, [%rd48];
	fma.rn.f32 	%f77, %f75, %f76, %f74;
	ld.global.f32 	%f78, [%rd42+16];
	add.s64 	%rd49, %rd48, %rd45;
	ld.global.f32 	%f79, [%rd49];
	fma.rn.f32 	%f80, %f78, %f79, %f77;
	ld.global.f32 	%f81, [%rd42+20];
	add.s64 	%rd50, %rd49, %rd45;
	ld.global.f32 	%f82, [%rd50];
	fma.rn.f32 	%f83, %f81, %f82, %f80;
	ld.global.f32 	%f84, [%rd42+24];
	add.s64 	%rd51, %rd50, %rd45;
	ld.global.f32 	%f85, [%rd51];
	fma.rn.f32 	%f86, %f84, %f85, %f83;
	ld.global.f32 	%f87, [%rd42+28];
	add.s64 	%rd52, %rd51, %rd45;
	ld.global.f32 	%f88, [%rd52];
	fma.rn.f32 	%f114, %f87, %f88, %f86;
	shl.b32 	%r83, %r41, 3;
	add.s32 	%r91, %r83, %r91;
	add.s32 	%r92, %r92, 8;
$L__BB0_9:
	setp.eq.s32 	%p12, %r5, 0;
	@%p12 bra 	$L__BB0_16;
	add.s32 	%r84, %r5, -1;
	setp.lt.u32 	%p13, %r84, 3;
	@%p13 bra 	$L__BB0_12;
	mul.wide.s32 	%rd53, %r92, 4;
	add.s64 	%rd54, %rd2, %rd53;
	ld.global.f32 	%f90, [%rd54];
	mul.wide.s32 	%rd55, %r91, 4;
	add.s64 	%rd56, %rd1, %rd55;
	ld.global.f32 	%f91, [%rd56];
	fma.rn.f32 	%f92, %f90, %f91, %f114;
	ld.global.f32 	%f93, [%rd54+4];
	add.s64 	%rd58, %rd56, %rd6;
	ld.global.f32 	%f94, [%rd58];
	fma.rn.f32 	%f95, %f93, %f94, %f92;
	ld.global.f32 	%f96, [%rd54+8];
	add.s64 	%rd59, %rd58, %rd6;
	ld.global.f32 	%f97, [%rd59];
	fma.rn.f32 	%f98, %f96, %f97, %f95;
	ld.global.f32 	%f99, [%rd54+12];
	add.s64 	%rd60, %rd59, %rd6;
	ld.global.f32 	%f100, [%rd60];
	fma.rn.f32 	%f114, %f99, %f100, %f98;
	shl.b32 	%r85, %r41, 2;
	add.s32 	%r91, %r85, %r91;
	add.s32 	%r92, %r92, 4;
$L__BB0_12:
	setp.eq.s32 	%p14, %r6, 0;
	@%p14 bra 	$L__BB0_16;
	setp.eq.s32 	%p15, %r6, 1;
	mul.wide.s32 	%rd61, %r92, 4;
	add.s64 	%rd4, %rd2, %rd61;
	ld.global.f32 	%f101, [%rd4];
	mul.wide.s32 	%rd62, %r91, 4;
	add.s64 	%rd5, %rd1, %rd62;
	ld.global.f32 	%f102, [%rd5];
	fma.rn.f32 	%f114, %f101, %f102, %f114;
	@%p15 bra 	$L__BB0_16;
	setp.eq.s32 	%p16, %r6, 2;
	ld.global.f32 	%f103, [%rd4+4];
	add.s64 	%rd7, %rd5, %rd6;
	ld.global.f32 	%f104, [%rd7];
	fma.rn.f32 	%f114, %f103, %f104, %f114;
	@%p16 bra 	$L__BB0_16;
	ld.global.f32 	%f105, [%rd4+8];
	add.s64 	%rd63, %rd7, %rd6;
	ld.global.f32 	%f106, [%rd63];
	fma.rn.f32 	%f114, %f105, %f106, %f114;
$L__BB0_16:
	mad.lo.s32 	%r86, %r10, %r39, %r11;
	mul.wide.s32 	%rd64, %r86, 4;
	add.s64 	%rd65, %rd3, %rd64;
	st.global.f32 	[%rd65], %f114;
	add.s32 	%r99, %r99, %r2;
	setp.lt.s32 	%p17, %r99, %r3;
	@%p17 bra 	$L__BB0_3;
	bra.uni 	$L__BB0_22;
$L__BB0_17:
	add.s32 	%r46, %r99, %r2;
	max.s32 	%r47, %r3, %r46;
	setp.lt.s32 	%p3, %r46, %r3;
	selp.u32 	%r48, 1, 0, %p3;
	add.s32 	%r49, %r46, %r48;
	sub.s32 	%r50, %r47, %r49;
	div.u32 	%r51, %r50, %r2;
	add.s32 	%r30, %r51, %r48;
	and.b32  	%r52, %r30, 3;
	setp.eq.s32 	%p4, %r52, 3;
	@%p4 bra 	$L__BB0_20;
	add.s32 	%r54, %r30, 1;
	and.b32  	%r31, %r54, 3;
	mov.b32 	%r98, 0;
$L__BB0_19:
	.pragma "nounroll";
	div.s32 	%r55, %r99, %r41;
	mul.lo.s32 	%r56, %r55, %r41;
	sub.s32 	%r57, %r99, %r56;
	mad.lo.s32 	%r58, %r55, %r39, %r57;
	mul.wide.s32 	%rd11, %r58, 4;
	add.s64 	%rd12, %rd3, %rd11;
	mov.b32 	%r59, 0;
	st.global.u32 	[%rd12], %r59;
	add.s32 	%r99, %r99, %r2;
	add.s32 	%r98, %r98, 1;
	setp.ne.s32 	%p5, %r98, %r31;
	@%p5 bra 	$L__BB0_19;
$L__BB0_20:
	setp.lt.u32 	%p6, %r30, 3;
	@%p6 bra 	$L__BB0_22;
$L__BB0_21:
	div.s32 	%r60, %r99, %r41;
	mul.lo.s32 	%r61, %r60, %r41;
	sub.s32 	%r62, %r99, %r61;
	mad.lo.s32 	%r63, %r60, %r39, %r62;
	mul.wide.s32 	%rd13, %r63, 4;
	add.s64 	%rd14, %rd3, %rd13;
	mov.b32 	%r64, 0;
	st.global.u32 	[%rd14], %r64;
	add.s32 	%r65, %r99, %r2;
	div.s32 	%r66, %r65, %r41;
	mul.lo.s32 	%r67, %r66, %r41;
	sub.s32 	%r68, %r65, %r67;
	mad.lo.s32 	%r69, %r66, %r39, %r68;
	mul.wide.s32 	%rd15, %r69, 4;
	add.s64 	%rd16, %rd3, %rd15;
	st.global.u32 	[%rd16], %r64;
	add.s32 	%r70, %r65, %r2;
	div.s32 	%r71, %r70, %r41;
	mul.lo.s32 	%r72, %r71, %r41;
	sub.s32 	%r73, %r70, %r72;
	mad.lo.s32 	%r74, %r71, %r39, %r73;
	mul.wide.s32 	%rd17, %r74, 4;
	add.s64 	%rd18, %rd3, %rd17;
	st.global.u32 	[%rd18], %r64;
	add.s32 	%r75, %r70, %r2;
	div.s32 	%r76, %r75, %r41;
	mul.lo.s32 	%r77, %r76, %r41;
	sub.s32 	%r78, %r75, %r77;
	mad.lo.s32 	%r79, %r76, %r39, %r78;
	mul.wide.s32 	%rd19, %r79, 4;
	add.s64 	%rd20, %rd3, %rd19;
	st.global.u32 	[%rd20], %r64;
	add.s32 	%r99, %r75, %r2;
	setp.lt.s32 	%p7, %r99, %r3;
	@%p7 bra 	$L__BB0_21;
$L__BB0_22:
	ret;

}


// ===== COMPILED SASS (sm_100) =====

	.target	sm_100

	.elftype	@"ET_EXEC"


//--------------------- .note.nv.tkinfo           --------------------------
	.section	.note.nv.tkinfo,"",@"SHT_NOTE"
	.sectionflags	@"SHF_NOTE_NV_TKINFO"
	.tkinfo
        /*0018*/ 	.word	0x00000002
        /*0030*/ 	.string	""
        /*0030*/ 	.string	"ptxas"
        /*0030*/ 	.string	"Cuda compilation tools, release 13.0, V13.0.88"
        /*0030*/ 	.string	"Build cuda_13.0.r13.0/compiler.36424714_0"
        /*0030*/ 	.string	"-arch sm_100 -m 64 "



//--------------------- .note.nv.cuinfo           --------------------------
	.section	.note.nv.cuinfo,"",@"SHT_NOTE"
	.sectionflags	@"SHF_NOTE_NV_CUINFO"
        /*0018*/ 	.short	0x0002
        /*001a*/ 	.short	0x0064
        /*001c*/ 	.short	0x0082
	.zero		2


//--------------------- .nv.info                  --------------------------
	.section	.nv.info,"",@"SHT_CUDA_INFO"
	.align	4


	//----- nvinfo : EIATTR_REGCOUNT
	.align		4
        /*0000*/ 	.byte	0x04, 0x2f
        /*0002*/ 	.short	(.L_1 - .L_0)
	.align		4
.L_0:
        /*0004*/ 	.word	index@(_Z6matmulPfS_S_iii)
        /*0008*/ 	.word	0x00000020


	//----- nvinfo : EIATTR_FRAME_SIZE
	.align		4
.L_1:
        /*000c*/ 	.byte	0x04, 0x11
        /*000e*/ 	.short	(.L_3 - .L_2)
	.align		4
.L_2:
        /*0010*/ 	.word	index@(_Z6matmulPfS_S_iii)
        /*0014*/ 	.word	0x00000000


	//----- nvinfo : EIATTR_MIN_STACK_SIZE
	.align		4
.L_3:
        /*0018*/ 	.byte	0x04, 0x12
        /*001a*/ 	.short	(.L_5 - .L_4)
	.align		4
.L_4:
        /*001c*/ 	.word	index@(_Z6matmulPfS_S_iii)
        /*0020*/ 	.word	0x00000000
.L_5:


//--------------------- .nv.compat                --------------------------
	.section	.nv.compat,"",@"SHT_CUDA_COMPAT_INFO"
	.align	4
        /*0000*/ 	.byte	0x02, 0x09, 0x00, 0x00, 0x02, 0x02, 0x01, 0x00, 0x02, 0x05, 0x05, 0x00, 0x03, 0x07, 0x01, 0x01
        /*0010*/ 	.byte	0x02, 0x03, 0x00, 0x00, 0x02, 0x06, 0x01, 0x00, 0x04, 0x0b, 0x08, 0x00, 0x09, 0x00, 0x00, 0x00
        /*0020*/ 	.byte	0x00, 0x00, 0x00, 0x00


//--------------------- .nv.info._Z6matmulPfS_S_iii --------------------------
	.section	.nv.info._Z6matmulPfS_S_iii,"",@"SHT_CUDA_INFO"
	.sectionflags	@""
	.align	4


	//----- nvinfo : EIATTR_CUDA_API_VERSION
	.align		4
        /*0000*/ 	.byte	0x04, 0x37
        /*0002*/ 	.short	(.L_7 - .L_6)
.L_6:
        /*0004*/ 	.word	0x00000082


	//----- nvinfo : EIATTR_KPARAM_INFO
	.align		4
.L_7:
        /*0008*/ 	.byte	0x04, 0x17
        /*000a*/ 	.short	(.L_9 - .L_8)
.L_8:
        /*000c*/ 	.word	0x00000000
        /*0010*/ 	.short	0x0005
        /*0012*/ 	.short	0x0020
        /*0014*/ 	.byte	0x00, 0xf0, 0x11, 0x00


	//----- nvinfo : EIATTR_KPARAM_INFO
	.align		4
.L_9:
        /*0018*/ 	.byte	0x04, 0x17
        /*001a*/ 	.short	(.L_11 - .L_10)
.L_10:
        /*001c*/ 	.word	0x00000000
        /*0020*/ 	.short	0x0004
        /*0022*/ 	.short	0x001c
        /*0024*/ 	.byte	0x00, 0xf0, 0x11, 0x00


	//----- nvinfo : EIATTR_KPARAM_INFO
	.align		4
.L_11:
        /*0028*/ 	.byte	0x04, 0x17
        /*002a*/ 	.short	(.L_13 - .L_12)
.L_12:
        /*002c*/ 	.word	0x00000000
        /*0030*/ 	.short	0x0003
        /*0032*/ 	.short	0x0018
        /*0034*/ 	.byte	0x00, 0xf0, 0x11, 0x00


	//----- nvinfo : EIATTR_KPARAM_INFO
	.align		4
.L_13:
        /*0038*/ 	.byte	0x04, 0x17
        /*003a*/ 	.short	(.L_15 - .L_14)
.L_14:
        /*003c*/ 	.word	0x00000000
        /*0040*/ 	.short	0x0002
        /*0042*/ 	.short	0x0010
        /*0044*/ 	.byte	0x00, 0xf5, 0x21, 0x00


	//----- nvinfo : EIATTR_KPARAM_INFO
	.align		4
.L_15:
        /*0048*/ 	.byte	0x04, 0x17
        /*004a*/ 	.short	(.L_17 - .L_16)
.L_16:
        /*004c*/ 	.word	0x00000000
        /*0050*/ 	.short	0x0001
        /*0052*/ 	.short	0x0008
        /*0054*/ 	.byte	0x00, 0xf5, 0x21, 0x00


	//----- nvinfo : EIATTR_KPARAM_INFO
	.align		4
.L_17:
        /*0058*/ 	.byte	0x04, 0x17
        /*005a*/ 	.short	(.L_19 - .L_18)
.L_18:
        /*005c*/ 	.word	0x00000000
        /*0060*/ 	.short	0x0000
        /*0062*/ 	.short	0x0000
        /*0064*/ 	.byte	0x00, 0xf5, 0x21, 0x00


	//----- nvinfo : EIATTR_SPARSE_MMA_MASK
	.align		4
.L_19:
        /*0068*/ 	.byte	0x03, 0x50
        /*006a*/ 	.short	0x0000


	//----- nvinfo : EIATTR_MAXREG_COUNT
	.align		4
        /*006c*/ 	.byte	0x03, 0x1b
        /*006e*/ 	.short	0x00ff


	//----- nvinfo : EIATTR_MERCURY_ISA_VERSION
	.align		4
        /*0070*/ 	.byte	0x03, 0x5f
        /*0072*/ 	.short	0x0101


	//----- nvinfo : EIATTR_VRC_CTA_INIT_COUNT
	.align		4
        /*0074*/ 	.byte	0x02, 0x4a
	.zero		1
	.zero		1


	//----- nvinfo : EIATTR_EXIT_INSTR_OFFSETS
	.align		4
        /*0078*/ 	.byte	0x04, 0x1c
        /*007a*/ 	.short	(.L_21 - .L_20)


	//   ....[0]....
.L_20:
        /*007c*/ 	.word	0x000000c0


	//   ....[1]....
        /*0080*/ 	.word	0x00000e20


	//   ....[2]....
        /*0084*/ 	.word	0x000012a0


	//   ....[3]....
        /*0088*/ 	.word	0x00001910


	//----- nvinfo : EIATTR_CRS_STACK_SIZE
	.align		4
.L_21:
        /*008c*/ 	.byte	0x04, 0x1e
        /*008e*/ 	.short	(.L_23 - .L_22)
.L_22:
        /*0090*/ 	.word	0x00000000


	//----- nvinfo : EIATTR_CBANK_PARAM_SIZE
	.align		4
.L_23:
        /*0094*/ 	.byte	0x03, 0x19
        /*0096*/ 	.short	0x0024


	//----- nvinfo : EIATTR_PARAM_CBANK
	.align		4
        /*0098*/ 	.byte	0x04, 0x0a
        /*009a*/ 	.short	(.L_25 - .L_24)
	.align		4
.L_24:
        /*009c*/ 	.word	index@(.nv.constant0._Z6matmulPfS_S_iii)
        /*00a0*/ 	.short	0x0380
        /*00a2*/ 	.short	0x0024


	//----- nvinfo : EIATTR_SW_WAR
	.align		4
.L_25:
        /*00a4*/ 	.byte	0x04, 0x36
        /*00a6*/ 	.short	(.L_27 - .L_26)
.L_26:
        /*00a8*/ 	.word	0x00000008
.L_27:


//--------------------- .nv.callgraph             --------------------------
	.section	.nv.callgraph,"",@"SHT_CUDA_CALLGRAPH"
	.align	4
	.sectionentsize	8
	.align		4
        /*0000*/ 	.word	0x00000000
	.align		4
        /*0004*/ 	.word	0xffffffff
	.align		4
        /*0008*/ 	.word	0x00000000
	.align		4
        /*000c*/ 	.word	0xfffffffe
	.align		4
        /*0010*/ 	.word	0x00000000
	.align		4
        /*0014*/ 	.word	0xfffffffd
	.align		4
        /*0018*/ 	.word	0x00000000
	.align		4
        /*001c*/ 	.word	0xfffffffc


//--------------------- .text._Z6matmulPfS_S_iii  --------------------------
	.section	.text._Z6matmulPfS_S_iii,"ax",@progbits
	.align	128
        .global         _Z6matmulPfS_S_iii
        .type           _Z6matmulPfS_S_iii,@function
        .size           _Z6matmulPfS_S_iii,(.L_x_12 - _Z6matmulPfS_S_iii)
        .other          _Z6matmulPfS_S_iii,@"STO_CUDA_ENTRY STV_DEFAULT"
_Z6matmulPfS_S_iii:
.text._Z6matmulPfS_S_iii:
[----:B------:R-:W-:Y:S01]  /*0000*/  LDC R1, c[0x0][0x37c] ;  /* 0x0000df00ff017b82 */ /* 0x000fe20000000800 */
[----:B------:R-:W0:Y:S01]  /*0010*/  S2R R3, SR_CTAID.X ;  /* 0x0000000000037919 */ /* 0x000e220000002500 */
[----:B------:R-:W1:Y:S01]  /*0020*/  LDCU UR7, c[0x0][0x3a0] ;  /* 0x00007400ff0777ac */ /* 0x000e620008000800 */
[----:B------:R-:W0:Y:S01]  /*0030*/  S2R R0, SR_TID.X ;  /* 0x0000000000007919 */ /* 0x000e220000002100 */
[----:B------:R-:W2:Y:S01]  /*0040*/  LDCU UR4, c[0x0][0x370] ;  /* 0x00006e00ff0477ac */ /* 0x000ea20008000800 */
[----:B------:R-:W2:Y:S01]  /*0050*/  LDCU UR5, c[0x0][0x360] ;  /* 0x00006c00ff0577ac */ /* 0x000ea20008000800 */
[----:B------:R-:W3:Y:S01]  /*0060*/  LDCU UR6, c[0x0][0x398] ;  /* 0x00007300ff0677ac */ /* 0x000ee20008000800 */
[----:B-1----:R-:W-:Y:S01]  /*0070*/  MOV R2, UR7 ;  /* 0x0000000700027c02 */ /* 0x002fe20008000f00 */
[----:B--2---:R-:W-:Y:S02]  /*0080*/  UIMAD UR4, UR4, UR5, URZ ;  /* 0x00000005040472a4 */ /* 0x004fe4000f8e02ff */
[----:B0-----:R-:W-:-:S02]  /*0090*/  IMAD R3, R3, UR5, R0 ;  /* 0x0000000503037c24 */ /* 0x001fc4000f8e0200 */
[----:B---3--:R-:W-:-:S05]  /*00a0*/  IMAD R0, R2, UR6, RZ ;  /* 0x0000000602007c24 */ /* 0x008fca000f8e02ff */
[----:B------:R-:W-:-:S13]  /*00b0*/  ISETP.GE.AND P0, PT, R3, R0, PT ;  /* 0x000000000300720c */ /* 0x000fda0003f06270 */
[----:B------:R-:W-:Y:S05]  /*00c0*/  @P0 EXIT ;  /* 0x000000000000094d */ /* 0x000fea0003800000 */
[----:B------:R-:W0:Y:S01]  /*00d0*/  LDC R5, c[0x0][0x39c] ;  /* 0x0000e700ff057b82 */ /* 0x000e220000000800 */
[----:B------:R-:W1:Y:S01]  /*00e0*/  LDCU.64 UR6, c[0x0][0x358] ;  /* 0x00006b00ff0677ac */ /* 0x000e620008000a00 */
[----:B0-----:R-:W-:-:S13]  /*00f0*/  ISETP.GE.AND P0, PT, R5, 0x1, PT ;  /* 0x000000010500780c */ /* 0x001fda0003f06270 */
[----:B-1----:R-:W-:Y:S05]  /*0100*/  @!P0 BRA `(.L_x_0) ;  /* 0x0000000c00488947 */ /* 0x002fea0003800000 */
[C---:B------:R-:W-:Y:S02]  /*0110*/  LOP3.LUT R6, R5.reuse, 0x7ffffff0, RZ, 0xc0, !PT ;  /* 0x7ffffff005067812 */ /* 0x040fe400078ec0ff */
[C---:B------:R-:W-:Y:S02]  /*0120*/  LOP3.LUT R2, R5.reuse, 0xf, RZ, 0xc0, !PT ;  /* 0x0000000f05027812 */ /* 0x040fe400078ec0ff */
[C---:B------:R-:W-:Y:S02]  /*0130*/  LOP3.LUT R4, R5.reuse, 0x7, RZ, 0xc0, !PT ;  /* 0x0000000705047812 */ /* 0x040fe400078ec0ff */
[----:B------:R-:W-:Y:S02]  /*0140*/  LOP3.LUT R5, R5, 0x3, RZ, 0xc0, !PT ;  /* 0x0000000305057812 */ /* 0x000fe400078ec0ff */
[----:B------:R-:W-:-:S07]  /*0150*/  IADD3 R6, PT, PT, -R6, RZ, RZ ;  /* 0x000000ff06067210 */ /* 0x000fce0007ffe1ff */
.L_x_6:
[----:B0-----:R-:W0:Y:S01]  /*0160*/  LDC R8, c[0x0][0x3a0] ;  /* 0x0000e800ff087b82 */ /* 0x001e220000000800 */
[----:B------:R-:W-:Y:S01]  /*0170*/  IABS R13, R3 ;  /* 0x00000003000d7213 */ /* 0x000fe20000000000 */
[----:B------:R-:W1:Y:S01]  /*0180*/  LDCU UR5, c[0x0][0x39c] ;  /* 0x00007380ff0577ac */ /* 0x000e620008000800 */
[----:B------:R-:W-:Y:S01]  /*0190*/  MOV R25, RZ ;  /* 0x000000ff00197202 */ /* 0x000fe20000000f00 */
[----:B-1----:R-:W-:Y:S01]  /*01a0*/  UISETP.GE.U32.AND UP0, UPT, UR5, 0x10, UPT ;  /* 0x000000100500788c */ /* 0x002fe2000bf06070 */
[----:B0-----:R-:W-:-:S04]  /*01b0*/  IABS R12, R8 ;  /* 0x00000008000c7213 */ /* 0x001fc80000000000 */
[----:B------:R-:W0:Y:S08]  /*01c0*/  I2F.RP R7, R12 ;  /* 0x0000000c00077306 */ /* 0x000e300000209400 */
[----:B0-----:R-:W0:Y:S02]  /*01d0*/  MUFU.RCP R7, R7 ;  /* 0x0000000700077308 */ /* 0x001e240000001000 */
[----:B0-----:R-:W-:-:S06]  /*01e0*/  VIADD R10, R7, 0xffffffe ;  /* 0x0ffffffe070a7836 */ /* 0x001fcc0000000000 */
[----:B------:R0:W1:Y:S02]  /*01f0*/  F2I.FTZ.U32.TRUNC.NTZ R11, R10 ;  /* 0x0000000a000b7305 */ /* 0x000064000021f000 */
[----:B0-----:R-:W-:Y:S01]  /*0200*/  HFMA2 R10, -RZ, RZ, 0, 0 ;  /* 0x00000000ff0a7431 */ /* 0x001fe200000001ff */
[----:B-1----:R-:W-:-:S05]  /*0210*/  IADD3 R9, PT, PT, RZ, -R11, RZ ;  /* 0x8000000bff097210 */ /* 0x002fca0007ffe0ff */
[----:B------:R-:W-:-:S04]  /*0220*/  IMAD R9, R9, R12, RZ ;  /* 0x0000000c09097224 */ /* 0x000fc800078e02ff */
[----:B------:R-:W-:-:S04]  /*0230*/  IMAD.HI.U32 R11, R11, R9, R10 ;  /* 0x000000090b0b7227 */ /* 0x000fc800078e000a */
[----:B------:R-:W-:-:S04]  /*0240*/  IMAD.MOV.U32 R9, RZ, RZ, R13 ;  /* 0x000000ffff097224 */ /* 0x000fc800078e000d */
[----:B------:R-:W-:-:S05]  /*0250*/  IMAD.HI.U32 R7, R11, R9, RZ ;  /* 0x000000090b077227 */ /* 0x000fca00078e00ff */
[----:B------:R-:W-:-:S05]  /*0260*/  IADD3 R11, PT, PT, -R7, RZ, RZ ;  /* 0x000000ff070b7210 */ /* 0x000fca0007ffe1ff */
[----:B------:R-:W-:-:S05]  /*0270*/  IMAD R9, R12, R11, R9 ;  /* 0x0000000b0c097224 */ /* 0x000fca00078e0209 */
[----:B------:R-:W-:-:S13]  /*0280*/  ISETP.GT.U32.AND P1, PT, R12, R9, PT ;  /* 0x000000090c00720c */ /* 0x000fda0003f24070 */
[-C--:B------:R-:W-:Y:S01]  /*0290*/  @!P1 IADD3 R9, PT, PT, R9, -R12.reuse, RZ ;  /* 0x8000000c09099210 */ /* 0x080fe20007ffe0ff */
[----:B------:R-:W-:Y:S01]  /*02a0*/  @!P1 VIADD R7, R7, 0x1 ;  /* 0x0000000107079836 */ /* 0x000fe20000000000 */
[----:B------:R-:W-:Y:S02]  /*02b0*/  ISETP.NE.AND P1, PT, R8, RZ, PT ;  /* 0x000000ff0800720c */ /* 0x000fe40003f25270 */
[----:B------:R-:W-:Y:S02]  /*02c0*/  ISETP.GE.U32.AND P0, PT, R9, R12, PT ;  /* 0x0000000c0900720c */ /* 0x000fe40003f06070 */
[----:B------:R-:W-:-:S04]  /*02d0*/  LOP3.LUT R9, R3, R8, RZ, 0x3c, !PT ;  /* 0x0000000803097212 */ /* 0x000fc800078e3cff */
[----:B------:R-:W-:-:S07]  /*02e0*/  ISETP.GE.AND P2, PT, R9, RZ, PT ;  /* 0x000000ff0900720c */ /* 0x000fce0003f46270 */
[----:B------:R-:W-:-:S06]  /*02f0*/  @P0 IADD3 R7, PT, PT, R7, 0x1, RZ ;  /* 0x0000000107070810 */ /* 0x000fcc0007ffe0ff */
[----:B------:R-:W-:Y:S02]  /*0300*/  @!P2 IADD3 R7, PT, PT, -R7, RZ, RZ ;  /* 0x000000ff0707a210 */ /* 0x000fe40007ffe1ff */
[----:B------:R-:W-:Y:S02]  /*0310*/  @!P1 LOP3.LUT R7, RZ, R8, RZ, 0x33, !PT ;  /* 0x00000008ff079212 */ /* 0x000fe400078e33ff */
[----:B------:R-:W-:-:S03]  /*0320*/  ISETP.NE.AND P1, PT, R2, RZ, PT ;  /* 0x000000ff0200720c */ /* 0x000fc60003f25270 */
[----:B------:R-:W-:Y:S02]  /*0330*/  IMAD.MOV R10, RZ, RZ, -R7 ;  /* 0x000000ffff0a7224 */ /* 0x000fe400078e0a07 */
[----:B------:R-:W-:Y:S02]  /*0340*/  IMAD R11, R7, UR5, RZ ;  /* 0x00000005070b7c24 */ /* 0x000fe4000f8e02ff */
[----:B------:R-:W-:-:S05]  /*0350*/  IMAD R10, R8, R10, R3 ;  /* 0x0000000a080a7224 */ /* 0x000fca00078e0203 */
[----:B------:R-:W-:Y:S01]  /*0360*/  MOV R9, R10 ;  /* 0x0000000a00097202 */ /* 0x000fe20000000f00 */
[----:B------:R-:W-:Y:S06]  /*0370*/  BRA.U !UP0, `(.L_x_1) ;  /* 0x00000005082c7547 */ /* 0x000fec000b800000 */
[----:B------:R-:W-:Y:S01]  /*0380*/  IMAD.MOV.U32 R25, RZ, RZ, RZ ;  /* 0x000000ffff197224 */ /* 0x000fe200078e00ff */
[----:B------:R-:W-:Y:S02]  /*0390*/  MOV R20, R6 ;  /* 0x0000000600147202 */ /* 0x000fe40000000f00 */
[----:B------:R-:W-:-:S07]  /*03a0*/  MOV R9, R10 ;  /* 0x0000000a00097202 */ /* 0x000fce0000000f00 */
.L_x_2:
[----:B------:R-:W0:Y:S08]  /*03b0*/  LDC.64 R12, c[0x0][0x380] ;  /* 0x0000e000ff0c7b82 */ /* 0x000e300000000a00 */
[----:B------:R-:W1:Y:S01]  /*03c0*/  LDC.64 R18, c[0x0][0x388] ;  /* 0x0000e200ff127b82 */ /* 0x000e620000000a00 */
[----:B0-----:R-:W-:-:S05]  /*03d0*/  IMAD.WIDE R12, R11, 0x4, R12 ;  /* 0x000000040b0c7825 */ /* 0x001fca00078e020c */
[----:B------:R-:W2:Y:S01]  /*03e0*/  LDG.E R21, desc[UR6][R12.64] ;  /* 0x000000060c157981 */ /* 0x000ea2000c1e1900 */
[----:B-1----:R-:W-:-:S03]  /*03f0*/  IMAD.WIDE R18, R9, 0x4, R18 ;  /* 0x0000000409127825 */ /* 0x002fc600078e0212 */
[----:B------:R-:W3:Y:S04]  /*0400*/  LDG.E R16, desc[UR6][R12.64+0x4] ;  /* 0x000004060c107981 */ /* 0x000ee8000c1e1900 */
[----:B------:R-:W2:Y:S01]  /*0410*/  LDG.E R22, desc[UR6][R18.64] ;  /* 0x0000000612167981 */ /* 0x000ea2000c1e1900 */
[----:B------:R-:W-:-:S03]  /*0420*/  IMAD.WIDE R28, R8, 0x4, R18 ;  /* 0x00000004081c7825 */ /* 0x000fc600078e0212 */
[----:B------:R-:W4:Y:S04]  /*0430*/  LDG.E R15, desc[UR6][R12.64+0x8] ;  /* 0x000008060c0f7981 */ /* 0x000f28000c1e1900 */
[----:B------:R0:W3:Y:S04]  /*0440*/  LDG.E R17, desc[UR6][R28.64] ;  /* 0x000000061c117981 */ /* 0x0000e8000c1e1900 */
[----:B------:R-:W5:Y:S01]  /*0450*/  LDG.E R24, desc[UR6][R12.64+0xc] ;  /* 0x00000c060c187981 */ /* 0x000f62000c1e1900 */
[----:B0-----:R-:W-:-:S05]  /*0460*/  IMAD.WIDE R28, R8, 0x4, R28 ;  /* 0x00000004081c7825 */ /* 0x001fca00078e021c */
[----:B------:R-:W4:Y:S01]  /*0470*/  LDG.E R14, desc[UR6][R28.64] ;  /* 0x000000061c0e7981 */ /* 0x000f22000c1e1900 */
[----:B------:R-:W-:-:S05]  /*0480*/  IMAD.WIDE R18, R8, 0x4, R28 ;  /* 0x0000000408127825 */ /* 0x000fca00078e021c */
[----:B------:R-:W5:Y:S01]  /*0490*/  LDG.E R23, desc[UR6][R18.64] ;  /* 0x0000000612177981 */ /* 0x000f62000c1e1900 */
[----:B------:R-:W-:-:S04]  /*04a0*/  IMAD.WIDE R26, R8, 0x4, R18 ;  /* 0x00000004081a7825 */ /* 0x000fc800078e0212 */
[----:B--2---:R-:W-:Y:S02]  /*04b0*/  FFMA R25, R21, R22, R25 ;  /* 0x0000001615197223 */ /* 0x004fe40000000019 */
[----:B------:R-:W2:Y:S04]  /*04c0*/  LDG.E R22, desc[UR6][R12.64+0x10] ;  /* 0x000010060c167981 */ /* 0x000ea8000c1e1900 */
[----:B------:R0:W2:Y:S01]  /*04d0*/  LDG.E R21, desc[UR6][R26.64] ;  /* 0x000000061a157981 */ /* 0x0000a2000c1e1900 */
[----:B---3--:R-:W-:-:S03]  /*04e0*/  FFMA R25, R16, R17, R25 ;  /* 0x0000001110197223 */ /* 0x008fc60000000019 */
[----:B------:R-:W3:Y:S01]  /*04f0*/  LDG.E R16, desc[UR6][R12.64+0x14] ;  /* 0x000014060c107981 */ /* 0x000ee2000c1e1900 */
[----:B0-----:R-:W-:-:S05]  /*0500*/  IMAD.WIDE R26, R8, 0x4, R26 ;  /* 0x00000004081a7825 */ /* 0x001fca00078e021a */
[----:B------:R-:W3:Y:S01]  /*0510*/  LDG.E R17, desc[UR6][R26.64] ;  /* 0x000000061a117981 */ /* 0x000ee2000c1e1900 */
[----:B------:R-:W-:-:S04]  /*0520*/  IMAD.WIDE R28, R8, 0x4, R26 ;  /* 0x00000004081c7825 */ /* 0x000fc800078e021a */
[----:B----4-:R-:W-:Y:S02]  /*0530*/  FFMA R25, R15, R14, R25 ;  /* 0x0000000e0f197223 */ /* 0x010fe40000000019 */
[----:B------:R-:W4:Y:S01]  /*0540*/  LDG.E R15, desc[UR6][R12.64+0x18] ;  /* 0x000018060c0f7981 */ /* 0x000f22000c1e1900 */
[----:B------:R-:W-:-:S03]  /*0550*/  IMAD.WIDE R18, R8, 0x4, R28 ;  /* 0x0000000408127825 */ /* 0x000fc600078e021c */
[----:B------:R-:W4:Y:S01]  /*0560*/  LDG.E R14, desc[UR6][R28.64] ;  /* 0x000000061c0e7981 */ /* 0x000f22000c1e1900 */
[----:B-----5:R-:W-:-:S03]  /*0570*/  FFMA R23, R24, R23, R25 ;  /* 0x0000001718177223 */ /* 0x020fc60000000019 */
[----:B------:R0:W5:Y:S04]  /*0580*/  LDG.E R24, desc[UR6][R18.64] ;  /* 0x0000000612187981 */ /* 0x000168000c1e1900 */
[----:B------:R-:W5:Y:S04]  /*0590*/  LDG.E R25, desc[UR6][R12.64+0x1c] ;  /* 0x00001c060c197981 */ /* 0x000f68000c1e1900 */
[----:B------:R-:W5:Y:S01]  /*05a0*/  LDG.E R26, desc[UR6][R12.64+0x20] ;  /* 0x000020060c1a7981 */ /* 0x000f62000c1e1900 */
[----:B0-----:R-:W-:-:S04]  /*05b0*/  IMAD.WIDE R18, R8, 0x4, R18 ;  /* 0x0000000408127825 */ /* 0x001fc800078e0212 */
[----:B--2---:R-:W-:Y:S02]  /*05c0*/  FFMA R27, R22, R21, R23 ;  /* 0x00000015161b7223 */ /* 0x004fe40000000017 */
[----:B------:R4:W2:Y:S01]  /*05d0*/  LDG.E R21, desc[UR6][R18.64] ;  /* 0x0000000612157981 */ /* 0x0008a2000c1e1900 */
[----:B------:R-:W-:-:S05]  /*05e0*/  IMAD.WIDE R22, R8, 0x4, R18 ;  /* 0x0000000408167825 */ /* 0x000fca00078e0212 */
[----:B------:R-:W2:Y:S01]  /*05f0*/  LDG.E R28, desc[UR6][R22.64] ;  /* 0x00000006161c7981 */ /* 0x000ea2000c1e1900 */
[----:B---3--:R-:W-:-:S03]  /*0600*/  FFMA R29, R16, R17, R27 ;  /* 0x00000011101d7223 */ /* 0x008fc6000000001b */
[----:B------:R-:W3:Y:S01]  /*0610*/  LDG.E R27, desc[UR6][R12.64+0x24] ;  /* 0x000024060c1b7981 */ /* 0x000ee2000c1e1900 */
[----:B------:R-:W-:-:S04]  /*0620*/  IMAD.WIDE R16, R8, 0x4, R22 ;  /* 0x0000000408107825 */ /* 0x000fc800078e0216 */
[----:B----4-:R-:W-:Y:S01]  /*0630*/  FFMA R18, R15, R14, R29 ;  /* 0x0000000e0f127223 */ /* 0x010fe2000000001d */
[C---:B------:R-:W-:Y:S01]  /*0640*/  IMAD.WIDE R14, R8.reuse, 0x4, R16 ;  /* 0x00000004080e7825 */ /* 0x040fe200078e0210 */
[----:B------:R5:W4:Y:S03]  /*0650*/  LDG.E R29, desc[UR6][R16.64] ;  /* 0x00000006101d7981 */ /* 0x000b26000c1e1900 */
[----:B-----5:R-:W-:Y:S01]  /*0660*/  FFMA R17, R25, R24, R18 ;  /* 0x0000001819117223 */ /* 0x020fe20000000012 */
[C---:B------:R-:W-:Y:S01]  /*0670*/  IMAD.WIDE R18, R8.reuse, 0x4, R14 ;  /* 0x0000000408127825 */ /* 0x040fe200078e020e */
[----:B------:R-:W4:Y:S04]  /*0680*/  LDG.E R25, desc[UR6][R12.64+0x28] ;  /* 0x000028060c197981 */ /* 0x000f28000c1e1900 */
[----:B------:R2:W5:Y:S01]  /*0690*/  LDG.E R24, desc[UR6][R14.64] ;  /* 0x000000060e187981 */ /* 0x000562000c1e1900 */
[----:B------:R-:W-:-:S04]  /*06a0*/  IMAD.WIDE R22, R8, 0x4, R18 ;  /* 0x0000000408167825 */ /* 0x000fc800078e0212 */
[----:B--2---:R-:W-:Y:S02]  /*06b0*/  FFMA R14, R26, R21, R17 ;  /* 0x000000151a0e7223 */ /* 0x004fe40000000011 */
[----:B------:R-:W5:Y:S01]  /*06c0*/  LDG.E R26, desc[UR6][R12.64+0x2c] ;  /* 0x00002c060c1a7981 */ /* 0x000f62000c1e1900 */
[----:B------:R-:W-:-:S03]  /*06d0*/  IMAD.WIDE R16, R8, 0x4, R22 ;  /* 0x0000000408107825 */ /* 0x000fc600078e0216 */
[----:B------:R-:W2:Y:S04]  /*06e0*/  LDG.E R21, desc[UR6][R18.64] ;  /* 0x0000000612157981 */ /* 0x000ea8000c1e1900 */
[----:B------:R-:W2:Y:S01]  /*06f0*/  LDG.E R18, desc[UR6][R12.64+0x30] ;  /* 0x000030060c127981 */ /* 0x000ea2000c1e1900 */
[----:B---3--:R-:W-:-:S03]  /*0700*/  FFMA R28, R27, R28, R14 ;  /* 0x0000001c1b1c7223 */ /* 0x008fc6000000000e */
[----:B------:R-:W3:Y:S01]  /*0710*/  LDG.E R27, desc[UR6][R22.64] ;  /* 0x00000006161b7981 */ /* 0x000ee2000c1e1900 */
[----:B------:R-:W-:-:S03]  /*0720*/  IMAD.WIDE R14, R8, 0x4, R16 ;  /* 0x00000004080e7825 */ /* 0x000fc600078e0210 */
[----:B------:R-:W3:Y:S04]  /*0730*/  LDG.E R19, desc[UR6][R12.64+0x38] ;  /* 0x000038060c137981 */ /* 0x000ee8000c1e1900 */
[----:B------:R-:W3:Y:S04]  /*0740*/  LDG.E R14, desc[UR6][R14.64] ;  /* 0x000000060e0e7981 */ /* 0x000ee8000c1e1900 */
[----:B------:R-:W3:Y:S04]  /*0750*/  LDG.E R22, desc[UR6][R12.64+0x34] ;  /* 0x000034060c167981 */ /* 0x000ee8000c1e1900 */
[----:B------:R-:W3:Y:S04]  /*0760*/  LDG.E R23, desc[UR6][R12.64+0x3c] ;  /* 0x00003c060c177981 */ /* 0x000ee8000c1e1900 */
[----:B------:R-:W3:Y:S01]  /*0770*/  LDG.E R12, desc[UR6][R16.64] ;  /* 0x00000006100c7981 */ /* 0x000ee2000c1e1900 */
[----:B----4-:R-:W-:Y:S01]  /*0780*/  FFMA R25, R25, R29, R28 ;  /* 0x0000001d19197223 */ /* 0x010fe2000000001c */
[----:B------:R-:W-:-:S05]  /*0790*/  VIADD R20, R20, 0x10 ;  /* 0x0000001014147836 */ /* 0x000fca0000000000 */
[----:B------:R-:W-:Y:S02]  /*07a0*/  ISETP.NE.AND P0, PT, R20, RZ, PT ;  /* 0x000000ff1400720c */ /* 0x000fe40003f05270 */
[----:B------:R-:W-:Y:S02]  /*07b0*/  IADD3 R11, PT, PT, R11, 0x10, RZ ;  /* 0x000000100b0b7810 */ /* 0x000fe40007ffe0ff */
[----:B------:R-:W-:Y:S01]  /*07c0*/  LEA R9, R8, R9, 0x4 ;  /* 0x0000000908097211 */ /* 0x000fe200078e20ff */
[----:B-----5:R-:W-:-:S04]  /*07d0*/  FFMA R25, R26, R24, R25 ;  /* 0x000000181a197223 */ /* 0x020fc80000000019 */
[----:B--2---:R-:W-:-:S04]  /*07e0*/  FFMA R21, R18, R21, R25 ;  /* 0x0000001512157223 */ /* 0x004fc80000000019 */
[----:B---3--:R-:W-:-:S04]  /*07f0*/  FFMA R22, R22, R27, R21 ;  /* 0x0000001b16167223 */ /* 0x008fc80000000015 */
[----:B------:R-:W-:-:S04]  /*0800*/  FFMA R22, R19, R12, R22 ;  /* 0x0000000c13167223 */ /* 0x000fc80000000016 */
[----:B------:R-:W-:Y:S01]  /*0810*/  FFMA R25, R23, R14, R22 ;  /* 0x0000000e17197223 */ /* 0x000fe20000000016 */
[----:B------:R-:W-:Y:S06]  /*0820*/  @P0 BRA `(.L_x_2) ;  /* 0xfffffff800e00947 */ /* 0x000fec000383ffff */
.L_x_1:
[----:B------:R-:W-:Y:S05]  /*0830*/  @!P1 BRA `(.L_x_3) ;  /* 0x0000000400589947 */ /* 0x000fea0003800000 */
[----:B------:R-:W-:Y:S01]  /*0840*/  VIADD R12, R2, 0xffffffff ;  /* 0xffffffff020c7836 */ /* 0x000fe20000000000 */
[----:B------:R-:W-:-:S04]  /*0850*/  ISETP.NE.AND P1, PT, R4, RZ, PT ;  /* 0x000000ff0400720c */ /* 0x000fc80003f25270 */
[----:B------:R-:W-:-:S13]  /*0860*/  ISETP.GE.U32.AND P0, PT, R12, 0x7, PT ;  /* 0x000000070c00780c */ /* 0x000fda0003f06070 */
[----:B------:R-:W-:Y:S05]  /*0870*/  @!P0 BRA `(.L_x_4) ;  /* 0x0000000000948947 */ /* 0x000fea0003800000 */
[----:B------:R-:W0:Y:S08]  /*0880*/  LDC.64 R20, c[0x0][0x388] ;  /* 0x0000e200ff147b82 */ /* 0x000e300000000a00 */
[----:B------:R-:W1:Y:S01]  /*0890*/  LDC.64 R18, c[0x0][0x380] ;  /* 0x0000e000ff127b82 */ /* 0x000e620000000a00 */
[----:B0-----:R-:W-:-:S05]  /*08a0*/  IMAD.WIDE R20, R9, 0x4, R20 ;  /* 0x0000000409147825 */ /* 0x001fca00078e0214 */
[----:B------:R0:W2:Y:S01]  /*08b0*/  LDG.E R29, desc[UR6][R20.64] ;  /* 0x00000006141d7981 */ /* 0x0000a2000c1e1900 */
[----:B-1----:R-:W-:-:S04]  /*08c0*/  IMAD.WIDE R18, R11, 0x4, R18 ;  /* 0x000000040b127825 */ /* 0x002fc800078e0212 */
[C---:B------:R-:W-:Y:S01]  /*08d0*/  IMAD.WIDE R22, R8.reuse, 0x4, R20 ;  /* 0x0000000408167825 */ /* 0x040fe200078e0214 */
[----:B------:R-:W2:Y:S04]  /*08e0*/  LDG.E R28, desc[UR6][R18.64] ;  /* 0x00000006121c7981 */ /* 0x000ea8000c1e1900 */
[----:B------:R-:W3:Y:S04]  /*08f0*/  LDG.E R26, desc[UR6][R18.64+0x4] ;  /* 0x00000406121a7981 */ /* 0x000ee8000c1e1900 */
[----:B------:R1:W3:Y:S01]  /*0900*/  LDG.E R27, desc[UR6][R22.64] ;  /* 0x00000006161b7981 */ /* 0x0002e2000c1e1900 */
[----:B------:R-:W-:-:S03]  /*0910*/  IMAD.WIDE R16, R8, 0x4, R22 ;  /* 0x0000000408107825 */ /* 0x000fc600078e0216 */
[----:B------:R-:W4:Y:S01]  /*0920*/  LDG.E R24, desc[UR6][R18.64+0x8] ;  /* 0x0000080612187981 */ /* 0x000f22000c1e1900 */
[----:B------:R-:W-:-:S03]  /*0930*/  IMAD.WIDE R12, R8, 0x4, R16 ;  /* 0x00000004080c7825 */ /* 0x000fc600078e0210 */
[----:B------:R-:W4:Y:S01]  /*0940*/  LDG.E R17, desc[UR6][R16.64] ;  /* 0x0000000610117981 */ /* 0x000f22000c1e1900 */
[----:B------:R-:W-:-:S04]  /*0950*/  IMAD.WIDE R14, R8, 0x4, R12 ;  /* 0x00000004080e7825 */ /* 0x000fc800078e020c */
[C---:B0-----:R-:W-:Y:S01]  /*0960*/  IMAD.WIDE R20, R8.reuse, 0x4, R14 ;  /* 0x0000000408147825 */ /* 0x041fe200078e020e */
[----:B------:R0:W5:Y:S04]  /*0970*/  LDG.E R16, desc[UR6][R12.64] ;  /* 0x000000060c107981 */ /* 0x000168000c1e1900 */
[----:B------:R-:W5:Y:S01]  /*0980*/  LDG.E R14, desc[UR6][R14.64] ;  /* 0x000000060e0e7981 */ /* 0x000f62000c1e1900 */
[----:B-1----:R-:W-:-:S03]  /*0990*/  IMAD.WIDE R22, R8, 0x4, R20 ;  /* 0x0000000408167825 */ /* 0x002fc600078e0214 */
[----:B------:R-:W5:Y:S01]  /*09a0*/  LDG.E R21, desc[UR6][R20.64] ;  /* 0x0000000614157981 */ /* 0x000f62000c1e1900 */
[----:B0-----:R-:W-:-:S03]  /*09b0*/  IMAD.WIDE R12, R8, 0x4, R22 ;  /* 0x00000004080c7825 */ /* 0x001fc600078e0216 */
[----:B------:R-:W5:Y:S04]  /*09c0*/  LDG.E R15, desc[UR6][R18.64+0x18] ;  /* 0x00001806120f7981 */ /* 0x000f68000c1e1900 */
[----:B------:R-:W5:Y:S04]  /*09d0*/  LDG.E R20, desc[UR6][R18.64+0x1c] ;  /* 0x00001c0612147981 */ /* 0x000f68000c1e1900 */
[----:B------:R-:W5:Y:S01]  /*09e0*/  LDG.E R12, desc[UR6][R12.64] ;  /* 0x000000060c0c7981 */ /* 0x000f62000c1e1900 */
[----:B--2---:R-:W-:-:S03]  /*09f0*/  FFMA R29, R28, R29, R25 ;  /* 0x0000001d1c1d7223 */ /* 0x004fc60000000019 */
[----:B------:R-:W5:Y:S04]  /*0a00*/  LDG.E R25, desc[UR6][R18.64+0xc] ;  /* 0x00000c0612197981 */ /* 0x000f68000c1e1900 */
[----:B------:R-:W2:Y:S01]  /*0a10*/  LDG.E R28, desc[UR6][R18.64+0x14] ;  /* 0x00001406121c7981 */ /* 0x000ea2000c1e1900 */
[----:B---3--:R-:W-:-:S03]  /*0a20*/  FFMA R27, R26, R27, R29 ;  /* 0x0000001b1a1b7223 */ /* 0x008fc6000000001d */
[----:B------:R-:W3:Y:S04]  /*0a30*/  LDG.E R29, desc[UR6][R18.64+0x10] ;  /* 0x00001006121d7981 */ /* 0x000ee8000c1e1900 */
[----:B------:R-:W2:Y:S01]  /*0a40*/  LDG.E R26, desc[UR6][R22.64] ;  /* 0x00000006161a7981 */ /* 0x000ea2000c1e1900 */
[----:B----4-:R-:W-:Y:S01]  /*0a50*/  FFMA R24, R24, R17, R27 ;  /* 0x0000001118187223 */ /* 0x010fe2000000001b */
[----:B------:R-:W-:Y:S02]  /*0a60*/  IADD3 R11, PT, PT, R11, 0x8, RZ ;  /* 0x000000080b0b7810 */ /* 0x000fe40007ffe0ff */
[----:B------:R-:W-:Y:S01]  /*0a70*/  LEA R9, R8, R9, 0x3 ;  /* 0x0000000908097211 */ /* 0x000fe200078e18ff */
[----:B-----5:R-:W-:-:S04]  /*0a80*/  FFMA R16, R25, R16, R24 ;  /* 0x0000001019107223 */ /* 0x020fc80000000018 */
[----:B---3--:R-:W-:-:S04]  /*0a90*/  FFMA R29, R29, R14, R16 ;  /* 0x0000000e1d1d7223 */ /* 0x008fc80000000010 */
[----:B--2---:R-:W-:-:S04]  /*0aa0*/  FFMA R28, R28, R21, R29 ;  /* 0x000000151c1c7223 */ /* 0x004fc8000000001d */
[----:B------:R-:W-:-:S04]  /*0ab0*/  FFMA R15, R15, R26, R28 ;  /* 0x0000001a0f0f7223 */ /* 0x000fc8000000001c */
[----:B------:R-:W-:-:S07]  /*0ac0*/  FFMA R25, R20, R12, R15 ;  /* 0x0000000c14197223 */ /* 0x000fce000000000f */
.L_x_4:
[----:B------:R-:W-:Y:S05]  /*0ad0*/  @!P1 BRA `(.L_x_3) ;  /* 0x0000000000b09947 */ /* 0x000fea0003800000 */
[----:B------:R-:W-:Y:S01]  /*0ae0*/  VIADD R12, R4, 0xffffffff ;  /* 0xffffffff040c7836 */ /* 0x000fe20000000000 */
[----:B------:R-:W-:-:S04]  /*0af0*/  ISETP.NE.AND P1, PT, R5, RZ, PT ;  /* 0x000000ff0500720c */ /* 0x000fc80003f25270 */
[----:B------:R-:W-:-:S13]  /*0b00*/  ISETP.GE.U32.AND P0, PT, R12, 0x3, PT ;  /* 0x000000030c00780c */ /* 0x000fda0003f06070 */
[----:B------:R-:W-:Y:S05]  /*0b10*/  @!P0 BRA `(.L_x_5) ;  /* 0x0000000000548947 */ /* 0x000fea0003800000 */
[----:B------:R-:W0:Y:S08]  /*0b20*/  LDC.64 R18, c[0x0][0x388] ;  /* 0x0000e200ff127b82 */ /* 0x000e300000000a00 */
[----:B------:R-:W1:Y:S01]  /*0b30*/  LDC.64 R16, c[0x0][0x380] ;  /* 0x0000e000ff107b82 */ /* 0x000e620000000a00 */
[----:B0-----:R-:W-:-:S04]  /*0b40*/  IMAD.WIDE R18, R9, 0x4, R18 ;  /* 0x0000000409127825 */ /* 0x001fc800078e0212 */
[----:B------:R-:W-:Y:S02]  /*0b50*/  IMAD.WIDE R12, R8, 0x4, R18 ;  /* 0x00000004080c7825 */ /* 0x000fe400078e0212 */
[----:B------:R-:W2:Y:S02]  /*0b60*/  LDG.E R18, desc[UR6][R18.64] ;  /* 0x0000000612127981 */ /* 0x000ea4000c1e1900 */
[----:B-1----:R-:W-:-:S04]  /*0b70*/  IMAD.WIDE R16, R11, 0x4, R16 ;  /* 0x000000040b107825 */ /* 0x002fc800078e0210 */
[C---:B------:R-:W-:Y:S01]  /*0b80*/  IMAD.WIDE R14, R8.reuse, 0x4, R12 ;  /* 0x00000004080e7825 */ /* 0x040fe200078e020c */
[----:B------:R-:W2:Y:S04]  /*0b90*/  LDG.E R22, desc[UR6][R16.64] ;  /* 0x0000000610167981 */ /* 0x000ea8000c1e1900 */
[----:B------:R-:W3:Y:S01]  /*0ba0*/  LDG.E R12, desc[UR6][R12.64] ;  /* 0x000000060c0c7981 */ /* 0x000ee2000c1e1900 */
[----:B------:R-:W-:-:S03]  /*0bb0*/  IMAD.WIDE R20, R8, 0x4, R14 ;  /* 0x0000000408147825 */ /* 0x000fc600078e020e */
[----:B------:R-:W3:Y:S04]  /*0bc0*/  LDG.E R23, desc[UR6][R16.64+0x4] ;  /* 0x0000040610177981 */ /* 0x000ee8000c1e1900 */
[----:B------:R-:W4:Y:S04]  /*0bd0*/  LDG.E R24, desc[UR6][R14.64] ;  /* 0x000000060e187981 */ /* 0x000f28000c1e1900 */
[----:B------:R-:W4:Y:S04]  /*0be0*/  LDG.E R27, desc[UR6][R16.64+0x8] ;  /* 0x00000806101b7981 */ /* 0x000f28000c1e1900 */
[----:B------:R-:W5:Y:S04]  /*0bf0*/  LDG.E R29, desc[UR6][R16.64+0xc] ;  /* 0x00000c06101d7981 */ /* 0x000f68000c1e1900 */
[----:B------:R-:W5:Y:S01]  /*0c00*/  LDG.E R20, desc[UR6][R20.64] ;  /* 0x0000000614147981 */ /* 0x000f62000c1e1900 */
[----:B------:R-:W-:-:S02]  /*0c10*/  IADD3 R11, PT, PT, R11, 0x4, RZ ;  /* 0x000000040b0b7810 */ /* 0x000fc40007ffe0ff */
[----:B------:R-:W-:Y:S01]  /*0c20*/  LEA R9, R8, R9, 0x2 ;  /* 0x0000000908097211 */ /* 0x000fe200078e10ff */
[----:B--2---:R-:W-:-:S04]  /*0c30*/  FFMA R22, R22, R18, R25 ;  /* 0x0000001216167223 */ /* 0x004fc80000000019 */
[----:B---3--:R-:W-:-:S04]  /*0c40*/  FFMA R22, R23, R12, R22 ;  /* 0x0000000c17167223 */ /* 0x008fc80000000016 */
[----:B----4-:R-:W-:-:S04]  /*0c50*/  FFMA R22, R27, R24, R22 ;  /* 0x000000181b167223 */ /* 0x010fc80000000016 */
[----:B-----5:R-:W-:-:S07]  /*0c60*/  FFMA R25, R29, R20, R22 ;  /* 0x000000141d197223 */ /* 0x020fce0000000016 */
.L_x_5:
[----:B------:R-:W-:Y:S05]  /*0c70*/  @!P1 BRA `(.L_x_3) ;  /* 0x0000000000489947 */ /* 0x000fea0003800000 */
[----:B------:R-:W0:Y:S08]  /*0c80*/  LDC.64 R12, c[0x0][0x380] ;  /* 0x0000e000ff0c7b82 */ /* 0x000e300000000a00 */
[----:B------:R-:W1:Y:S01]  /*0c90*/  LDC.64 R14, c[0x0][0x388] ;  /* 0x0000e200ff0e7b82 */ /* 0x000e620000000a00 */
[----:B0-----:R-:W-:-:S05]  /*0ca0*/  IMAD.WIDE R12, R11, 0x4, R12 ;  /* 0x000000040b0c7825 */ /* 0x001fca00078e020c */
[----:B------:R-:W2:Y:S01]  /*0cb0*/  LDG.E R16, desc[UR6][R12.64] ;  /* 0x000000060c107981 */ /* 0x000ea2000c1e1900 */
[----:B-1----:R-:W-:-:S05]  /*0cc0*/  IMAD.WIDE R14, R9, 0x4, R14 ;  /* 0x00000004090e7825 */ /* 0x002fca00078e020e */
[----:B------:R-:W2:Y:S01]  /*0cd0*/  LDG.E R9, desc[UR6][R14.64] ;  /* 0x000000060e097981 */ /* 0x000ea2000c1e1900 */
[----:B------:R-:W-:Y:S01]  /*0ce0*/  ISETP.NE.AND P0, PT, R5, 0x1, PT ;  /* 0x000000010500780c */ /* 0x000fe20003f05270 */
[----:B--2---:R-:W-:-:S12]  /*0cf0*/  FFMA R25, R16, R9, R25 ;  /* 0x0000000910197223 */ /* 0x004fd80000000019 */
[----:B------:R-:W-:Y:S05]  /*0d00*/  @!P0 BRA `(.L_x_3) ;  /* 0x0000000000248947 */ /* 0x000fea0003800000 */
[----:B------:R-:W-:Y:S01]  /*0d10*/  ISETP.NE.AND P0, PT, R5, 0x2, PT ;  /* 0x000000020500780c */ /* 0x000fe20003f05270 */
[C---:B------:R-:W-:Y:S01]  /*0d20*/  IMAD.WIDE R14, R8.reuse, 0x4, R14 ;  /* 0x00000004080e7825 */ /* 0x040fe200078e020e */
[----:B------:R-:W2:Y:S11]  /*0d30*/  LDG.E R16, desc[UR6][R12.64+0x4] ;  /* 0x000004060c107981 */ /* 0x000eb6000c1e1900 */
[----:B------:R-:W-:Y:S01]  /*0d40*/  @P0 IMAD.WIDE R8, R8, 0x4, R14 ;  /* 0x0000000408080825 */ /* 0x000fe200078e020e */
[----:B------:R-:W3:Y:S04]  /*0d50*/  @P0 LDG.E R18, desc[UR6][R12.64+0x8] ;  /* 0x000008060c120981 */ /* 0x000ee8000c1e1900 */
[----:B------:R-:W2:Y:S04]  /*0d60*/  LDG.E R14, desc[UR6][R14.64] ;  /* 0x000000060e0e7981 */ /* 0x000ea8000c1e1900 */
[----:B------:R-:W3:Y:S01]  /*0d70*/  @P0 LDG.E R8, desc[UR6][R8.64] ;  /* 0x0000000608080981 */ /* 0x000ee2000c1e1900 */
[----:B--2---:R-:W-:-:S04]  /*0d80*/  FFMA R25, R16, R14, R25 ;  /* 0x0000000e10197223 */ /* 0x004fc80000000019 */
[----:B---3--:R-:W-:-:S07]  /*0d90*/  @P0 FFMA R25, R18, R8, R25 ;  /* 0x0000000812190223 */ /* 0x008fce0000000019 */
.L_x_3:
[----:B------:R-:W0:Y:S01]  /*0da0*/  LDC.64 R8, c[0x0][0x390] ;  /* 0x0000e400ff087b82 */ /* 0x000e220000000a00 */
[----:B------:R-:W1:Y:S01]  /*0db0*/  LDCU UR5, c[0x0][0x398] ;  /* 0x00007300ff0577ac */ /* 0x000e620008000800 */
[----:B------:R-:W-:-:S05]  /*0dc0*/  VIADD R3, R3, UR4 ;  /* 0x0000000403037c36 */ /* 0x000fca0008000000 */
[----:B------:R-:W-:Y:S01]  /*0dd0*/  ISETP.GE.AND P0, PT, R3, R0, PT ;  /* 0x000000000300720c */ /* 0x000fe20003f06270 */
[----:B-1----:R-:W-:-:S04]  /*0de0*/  IMAD R7, R7, UR5, R10 ;  /* 0x0000000507077c24 */ /* 0x002fc8000f8e020a */
[----:B0-----:R-:W-:-:S05]  /*0df0*/  IMAD.WIDE R8, R7, 0x4, R8 ;  /* 0x0000000407087825 */ /* 0x001fca00078e0208 */
[----:B------:R0:W-:Y:S03]  /*0e00*/  STG.E desc[UR6][R8.64], R25 ;  /* 0x0000001908007986 */ /* 0x0001e6000c101906 */
[----:B------:R-:W-:Y:S05]  /*0e10*/  @!P0 BRA `(.L_x_6) ;  /* 0xfffffff000d08947 */ /* 0x000fea000383ffff */
[----:B------:R-:W-:Y:S05]  /*0e20*/  EXIT ;  /* 0x000000000000794d */ /* 0x000fea0003800000 */
.L_x_0:
[----:B------:R-:W0:Y:S01]  /*0e30*/  I2F.U32.RP R9, UR4 ;  /* 0x0000000400097d06 */ /* 0x000e220008209000 */
[----:B------:R-:W-:Y:S01]  /*0e40*/  VIADD R7, R3, UR4 ;  /* 0x0000000403077c36 */ /* 0x000fe20008000000 */
[----:B------:R-:W-:Y:S01]  /*0e50*/  IADD3 R11, PT, PT, RZ, -UR4, RZ ;  /* 0x80000004ff0b7c10 */ /* 0x000fe2000fffe0ff */
[----:B------:R-:W1:Y:S01]  /*0e60*/  LDCU UR8, c[0x0][0x3a0] ;  /* 0x00007400ff0877ac */ /* 0x000e620008000800 */
[----:B------:R-:W-:Y:S01]  /*0e70*/  ISETP.NE.U32.AND P2, PT, RZ, UR4, PT ;  /* 0x00000004ff007c0c */ /* 0x000fe2000bf45070 */
[----:B------:R-:W-:Y:S01]  /*0e80*/  BSSY.RECONVERGENT B0, `(.L_x_7) ;  /* 0x0000041000007945 */ /* 0x000fe20003800200 */
[----:B------:R-:W-:Y:S01]  /*0e90*/  ISETP.GE.AND P0, PT, R7, R0, PT ;  /* 0x000000000700720c */ /* 0x000fe20003f06270 */
[----:B------:R-:W2:Y:S01]  /*0ea0*/  LDCU UR5, c[0x0][0x398] ;  /* 0x00007300ff0577ac */ /* 0x000ea20008000800 */
[----:B------:R-:W-:Y:S02]  /*0eb0*/  VIMNMX R6, PT, PT, R0, R7, !PT ;  /* 0x0000000700067248 */ /* 0x000fe40007fe0100 */
[----:B------:R-:W-:-:S04]  /*0ec0*/  SEL R8, RZ, 0x1, P0 ;  /* 0x00000001ff087807 */ /* 0x000fc80000000000 */
[----:B------:R-:W-:Y:S01]  /*0ed0*/  IADD3 R6, PT, PT, R6, -R7, -R8 ;  /* 0x8000000706067210 */ /* 0x000fe20007ffe808 */
[----:B0-----:R-:W0:Y:S02]  /*0ee0*/  MUFU.RCP R9, R9 ;  /* 0x0000000900097308 */ /* 0x001e240000001000 */
[----:B0-----:R-:W-:-:S06]  /*0ef0*/  IADD3 R4, PT, PT, R9, 0xffffffe, RZ ;  /* 0x0ffffffe09047810 */ /* 0x001fcc0007ffe0ff */
[----:B------:R0:W3:Y:S02]  /*0f00*/  F2I.FTZ.U32.TRUNC.NTZ R5, R4 ;  /* 0x0000000400057305 */ /* 0x0000e4000021f000 */
[----:B0-----:R-:W-:Y:S02]  /*0f10*/  HFMA2 R4, -RZ, RZ, 0, 0 ;  /* 0x00000000ff047431 */ /* 0x001fe400000001ff */
[----:B---3--:R-:W-:-:S04]  /*0f20*/  IMAD R11, R11, R5, RZ ;  /* 0x000000050b0b7224 */ /* 0x008fc800078e02ff */
[----:B------:R-:W-:-:S06]  /*0f30*/  IMAD.HI.U32 R5, R5, R11, R4 ;  /* 0x0000000b05057227 */ /* 0x000fcc00078e0004 */
[----:B------:R-:W-:-:S05]  /*0f40*/  IMAD.HI.U32 R5, R5, R6, RZ ;  /* 0x0000000605057227 */ /* 0x000fca00078e00ff */
[----:B------:R-:W-:-:S05]  /*0f50*/  IADD3 R7, PT, PT, -R5, RZ, RZ ;  /* 0x000000ff05077210 */ /* 0x000fca0007ffe1ff */
[----:B------:R-:W-:-:S05]  /*0f60*/  IMAD R6, R7, UR4, R6 ;  /* 0x0000000407067c24 */ /* 0x000fca000f8e0206 */
[----:B------:R-:W-:-:S13]  /*0f70*/  ISETP.GE.U32.AND P0, PT, R6, UR4, PT ;  /* 0x0000000406007c0c */ /* 0x000fda000bf06070 */
[----:B------:R-:W-:Y:S01]  /*0f80*/  @P0 VIADD R6, R6, -UR4 ;  /* 0x8000000406060c36 */ /* 0x000fe20008000000 */
[----:B------:R-:W-:-:S04]  /*0f90*/  @P0 IADD3 R5, PT, PT, R5, 0x1, RZ ;  /* 0x0000000105050810 */ /* 0x000fc80007ffe0ff */
[----:B------:R-:W-:-:S13]  /*0fa0*/  ISETP.GE.U32.AND P1, PT, R6, UR4, PT ;  /* 0x0000000406007c0c */ /* 0x000fda000bf26070 */
[----:B------:R-:W-:Y:S02]  /*0fb0*/  @P1 IADD3 R5, PT, PT, R5, 0x1, RZ ;  /* 0x0000000105051810 */ /* 0x000fe40007ffe0ff */
[----:B------:R-:W-:-:S05]  /*0fc0*/  @!P2 LOP3.LUT R5, RZ, UR4, RZ, 0x33, !PT ;  /* 0x00000004ff05ac12 */ /* 0x000fca000f8e33ff */
[----:B------:R-:W-:-:S05]  /*0fd0*/  IMAD.IADD R7, R8, 0x1, R5 ;  /* 0x0000000108077824 */ /* 0x000fca00078e0205 */
[C---:B------:R-:W-:Y:S02]  /*0fe0*/  LOP3.LUT R4, R7.reuse, 0x3, RZ, 0xc0, !PT ;  /* 0x0000000307047812 */ /* 0x040fe400078ec0ff */
[----:B------:R-:W-:Y:S02]  /*0ff0*/  ISETP.GE.U32.AND P3, PT, R7, 0x3, PT ;  /* 0x000000030700780c */ /* 0x000fe40003f66070 */
[----:B------:R-:W-:-:S13]  /*1000*/  ISETP.NE.AND P0, PT, R4, 0x3, PT ;  /* 0x000000030400780c */ /* 0x000fda0003f05270 */
[----:B-12---:R-:W-:Y:S05]  /*1010*/  @!P0 BRA `(.L_x_8) ;  /* 0x00000000009c8947 */ /* 0x006fea0003800000 */
[-C--:B------:R-:W-:Y:S01]  /*1020*/  IABS R6, R2.reuse ;  /* 0x0000000200067213 */ /* 0x080fe20000000000 */
[----:B------:R-:W0:Y:S01]  /*1030*/  LDC.64 R4, c[0x0][0x390] ;  /* 0x0000e400ff047b82 */ /* 0x000e220000000a00 */
[----:B------:R-:W-:Y:S01]  /*1040*/  VIADD R7, R7, 0x1 ;  /* 0x0000000107077836 */ /* 0x000fe20000000000 */
[----:B------:R-:W-:Y:S01]  /*1050*/  ISETP.NE.AND P4, PT, R2, RZ, PT ;  /* 0x000000ff0200720c */ /* 0x000fe20003f85270 */
[----:B------:R-:W1:Y:S01]  /*1060*/  I2F.RP R10, R6 ;  /* 0x00000006000a7306 */ /* 0x000e620000209400 */
[----:B------:R-:W-:-:S07]  /*1070*/  LOP3.LUT R14, RZ, R2, RZ, 0x33, !PT ;  /* 0x00000002ff0e7212 */ /* 0x000fce00078e33ff */
[----:B-1----:R-:W1:Y:S02]  /*1080*/  MUFU.RCP R10, R10 ;  /* 0x0000000a000a7308 */ /* 0x002e640000001000 */
[----:B-1----:R-:W-:Y:S02]  /*1090*/  IADD3 R8, PT, PT, R10, 0xffffffe, RZ ;  /* 0x0ffffffe0a087810 */ /* 0x002fe40007ffe0ff */
[----:B------:R-:W-:-:S04]  /*10a0*/  MOV R10, RZ ;  /* 0x000000ff000a7202 */ /* 0x000fc80000000f00 */
[----:B------:R1:W2:Y:S02]  /*10b0*/  F2I.FTZ.U32.TRUNC.NTZ R9, R8 ;  /* 0x0000000800097305 */ /* 0x0002a4000021f000 */
[----:B-1----:R-:W-:Y:S02]  /*10c0*/  MOV R8, RZ ;  /* 0x000000ff00087202 */ /* 0x002fe40000000f00 */
[----:B--2---:R-:W-:-:S05]  /*10d0*/  IADD3 R11, PT, PT, RZ, -R9, RZ ;  /* 0x80000009ff0b7210 */ /* 0x004fca0007ffe0ff */
[----:B------:R-:W-:-:S04]  /*10e0*/  IMAD R11, R11, R6, RZ ;  /* 0x000000060b0b7224 */ /* 0x000fc800078e02ff */
[----:B------:R-:W-:Y:S01]  /*10f0*/  IMAD.HI.U32 R12, R9, R11, R8 ;  /* 0x0000000b090c7227 */ /* 0x000fe200078e0008 */
[----:B0-----:R-:W-:-:S07]  /*1100*/  LOP3.LUT R11, R7, 0x3, RZ, 0xc0, !PT ;  /* 0x00000003070b7812 */ /* 0x001fce00078ec0ff */
.L_x_9:
[----:B0-----:R-:W-:Y:S01]  /*1110*/  IABS R9, R3 ;  /* 0x0000000300097213 */ /* 0x001fe20000000000 */
[----:B------:R-:W-:Y:S01]  /*1120*/  IMAD.U32 R2, RZ, RZ, UR8 ;  /* 0x00000008ff027e24 */ /* 0x000fe2000f8e00ff */
[----:B------:R-:W-:-:S03]  /*1130*/  IADD3 R10, PT, PT, R10, 0x1, RZ ;  /* 0x000000010a0a7810 */ /* 0x000fc60007ffe0ff */
[----:B------:R-:W-:Y:S01]  /*1140*/  IMAD.HI.U32 R7, R12, R9, RZ ;  /* 0x000000090c077227 */ /* 0x000fe200078e00ff */
[----:B------:R-:W-:-:S04]  /*1150*/  IABS R16, R2 ;  /* 0x0000000200107213 */ /* 0x000fc80000000000 */
[----:B------:R-:W-:-:S05]  /*1160*/  IADD3 R8, PT, PT, -R7, RZ, RZ ;  /* 0x000000ff07087210 */ /* 0x000fca0007ffe1ff */
[----:B------:R-:W-:Y:S01]  /*1170*/  IMAD R9, R16, R8, R9 ;  /* 0x0000000810097224 */ /* 0x000fe200078e0209 */
[----:B------:R-:W-:-:S04]  /*1180*/  LOP3.LUT R8, R3, R2, RZ, 0x3c, !PT ;  /* 0x0000000203087212 */ /* 0x000fc800078e3cff */
[----:B------:R-:W-:Y:S02]  /*1190*/  ISETP.GT.U32.AND P1, PT, R6, R9, PT ;  /* 0x000000090600720c */ /* 0x000fe40003f24070 */
[----:B------:R-:W-:-:S11]  /*11a0*/  ISETP.GE.AND P2, PT, R8, RZ, PT ;  /* 0x000000ff0800720c */ /* 0x000fd60003f46270 */
[----:B------:R-:W-:Y:S02]  /*11b0*/  @!P1 IADD3 R9, PT, PT, R9, -R16, RZ ;  /* 0x8000001009099210 */ /* 0x000fe40007ffe0ff */
[----:B------:R-:W-:Y:S02]  /*11c0*/  @!P1 IADD3 R7, PT, PT, R7, 0x1, RZ ;  /* 0x0000000107079810 */ /* 0x000fe40007ffe0ff */
[----:B------:R-:W-:-:S13]  /*11d0*/  ISETP.GE.U32.AND P0, PT, R9, R6, PT ;  /* 0x000000060900720c */ /* 0x000fda0003f06070 */
[----:B------:R-:W-:Y:S01]  /*11e0*/  @P0 VIADD R7, R7, 0x1 ;  /* 0x0000000107070836 */ /* 0x000fe20000000000 */
[----:B------:R-:W-:-:S04]  /*11f0*/  ISETP.NE.AND P0, PT, R10, R11, PT ;  /* 0x0000000b0a00720c */ /* 0x000fc80003f05270 */
[----:B------:R-:W-:-:S04]  /*1200*/  @!P2 IADD3 R7, PT, PT, -R7, RZ, RZ ;  /* 0x000000ff0707a210 */ /* 0x000fc80007ffe1ff */
[----:B------:R-:W-:-:S04]  /*1210*/  SEL R7, R14, R7, !P4 ;  /* 0x000000070e077207 */ /* 0x000fc80006000000 */
[----:B------:R-:W-:-:S05]  /*1220*/  IADD3 R8, PT, PT, -R7, RZ, RZ ;  /* 0x000000ff07087210 */ /* 0x000fca0007ffe1ff */
[----:B------:R-:W-:Y:S02]  /*1230*/  IMAD R8, R2, R8, R3 ;  /* 0x0000000802087224 */ /* 0x000fe400078e0203 */
[----:B------:R-:W-:Y:S02]  /*1240*/  VIADD R3, R3, UR4 ;  /* 0x0000000403037c36 */ /* 0x000fe40008000000 */
[----:B------:R-:W-:-:S04]  /*1250*/  IMAD R9, R7, UR5, R8 ;  /* 0x0000000507097c24 */ /* 0x000fc8000f8e0208 */
[----:B------:R-:W-:-:S05]  /*1260*/  IMAD.WIDE R8, R9, 0x4, R4 ;  /* 0x0000000409087825 */ /* 0x000fca00078e0204 */
[----:B------:R0:W-:Y:S01]  /*1270*/  STG.E desc[UR6][R8.64], RZ ;  /* 0x000000ff08007986 */ /* 0x0001e2000c101906 */
[----:B------:R-:W-:Y:S05]  /*1280*/  @P0 BRA `(.L_x_9) ;  /* 0xfffffffc00a00947 */ /* 0x000fea000383ffff */
.L_x_8:
[----:B------:R-:W-:Y:S05]  /*1290*/  BSYNC.RECONVERGENT B0 ;  /* 0x0000000000007941 */ /* 0x000fea0003800200 */
.L_x_7:
[----:B------:R-:W-:Y:S05]  /*12a0*/  @!P3 EXIT ;  /* 0x000000000000b94d */ /* 0x000fea0003800000 */
[----:B------:R-:W-:Y:S01]  /*12b0*/  IABS R2, R2 ;  /* 0x0000000200027213 */ /* 0x000fe20000000000 */
[----:B------:R-:W1:Y:S01]  /*12c0*/  LDC R6, c[0x0][0x3a0] ;  /* 0x0000e800ff067b82 */ /* 0x000e620000000800 */
[----:B------:R-:W2:Y:S02]  /*12d0*/  LDCU UR5, c[0x0][0x398] ;  /* 0x00007300ff0577ac */ /* 0x000ea40008000800 */
[----:B------:R-:W3:Y:S05]  /*12e0*/  I2F.RP R10, R2 ;  /* 0x00000002000a7306 */ /* 0x000eea0000209400 */
[----:B------:R-:W4:Y:S03]  /*12f0*/  LDC.64 R4, c[0x0][0x390] ;  /* 0x0000e400ff047b82 */ /* 0x000f260000000a00 */
[----:B---3--:R-:W0:Y:S02]  /*1300*/  MUFU.RCP R10, R10 ;  /* 0x0000000a000a7308 */ /* 0x008e240000001000 */
[----:B0-----:R-:W-:-:S06]  /*1310*/  IADD3 R8, PT, PT, R10, 0xffffffe, RZ ;  /* 0x0ffffffe0a087810 */ /* 0x001fcc0007ffe0ff */
[----:B------:R0:W3:Y:S02]  /*1320*/  F2I.FTZ.U32.TRUNC.NTZ R9, R8 ;  /* 0x0000000800097305 */ /* 0x0000e4000021f000 */
[----:B0-----:R-:W-:Y:S02]  /*1330*/  MOV R8, RZ ;  /* 0x000000ff00087202 */ /* 0x001fe40000000f00 */
[----:B---3--:R-:W-:-:S05]  /*1340*/  IADD3 R7, PT, PT, RZ, -R9, RZ ;  /* 0x80000009ff077210 */ /* 0x008fca0007ffe0ff */
[----:B------:R-:W-:-:S04]  /*1350*/  IMAD R7, R7, R2, RZ ;  /* 0x0000000207077224 */ /* 0x000fc800078e02ff */
[----:B-12-4-:R-:W-:-:S07]  /*1360*/  IMAD.HI.U32 R7, R9, R7, R8 ;  /* 0x0000000709077227 */ /* 0x016fce00078e0008 */
.L_x_10:
[----:B0-----:R-:W-:Y:S02]  /*1370*/  IABS R10, R6 ;  /* 0x00000006000a7213 */ /* 0x001fe40000000000 */
[----:B------:R-:W-:Y:S02]  /*1380*/  IABS R17, R3 ;  /* 0x0000000300117213 */ /* 0x000fe40000000000 */
[----:B------:R-:W0:Y:S01]  /*1390*/  I2F.RP R9, R10 ;  /* 0x0000000a00097306 */ /* 0x000e220000209400 */
[----:B------:R-:W-:Y:S02]  /*13a0*/  IADD3 R13, PT, PT, R3, UR4, RZ ;  /* 0x00000004030d7c10 */ /* 0x000fe4000fffe0ff */
[----:B------:R-:W-:Y:S02]  /*13b0*/  IMAD.HI.U32 R8, R7, R17, RZ ;  /* 0x0000001107087227 */ /* 0x000fe400078e00ff */
[----:B------:R-:W-:-:S03]  /*13c0*/  IABS R16, R13 ;  /* 0x0000000d00107213 */ /* 0x000fc60000000000 */
[----:B------:R-:W-:-:S05]  /*13d0*/  IADD3 R7, PT, PT, -R8, RZ, RZ ;  /* 0x000000ff08077210 */ /* 0x000fca0007ffe1ff */
[----:B------:R-:W-:Y:S01]  /*13e0*/  IMAD R17, R10, R7, R17 ;  /* 0x000000070a117224 */ /* 0x000fe200078e0211 */
[----:B0-----:R-:W0:Y:S04]  /*13f0*/  MUFU.RCP R9, R9 ;  /* 0x0000000900097308 */ /* 0x001e280000001000 */
[----:B------:R-:W-:-:S13]  /*1400*/  ISETP.GT.U32.AND P2, PT, R2, R17, PT ;  /* 0x000000110200720c */ /* 0x000fda0003f44070 */
[----:B------:R-:W-:Y:S01]  /*1410*/  @!P2 IADD3 R17, PT, PT, R17, -R10, RZ ;  /* 0x8000000a1111a210 */ /* 0x000fe20007ffe0ff */
[----:B0-----:R-:W-:Y:S01]  /*1420*/  VIADD R14, R9, 0xffffffe ;  /* 0x0ffffffe090e7836 */ /* 0x001fe20000000000 */
[----:B------:R-:W-:Y:S02]  /*1430*/  @!P2 IADD3 R8, PT, PT, R8, 0x1, RZ ;  /* 0x000000010808a810 */ /* 0x000fe40007ffe0ff */
[----:B------:R-:W-:Y:S01]  /*1440*/  ISETP.GE.U32.AND P0, PT, R17, R2, PT ;  /* 0x000000021100720c */ /* 0x000fe20003f06070 */
[----:B------:R0:W1:Y:S01]  /*1450*/  F2I.FTZ.U32.TRUNC.NTZ R15, R14 ;  /* 0x0000000e000f7305 */ /* 0x000062000021f000 */
[----:B------:R-:W-:Y:S01]  /*1460*/  MOV R2, R10 ;  /* 0x0000000a00027202 */ /* 0x000fe20000000f00 */
[----:B0-----:R-:W-:-:S10]  /*1470*/  HFMA2 R14, -RZ, RZ, 0, 0 ;  /* 0x00000000ff0e7431 */ /* 0x001fd400000001ff */
[----:B------:R-:W-:Y:S01]  /*1480*/  @P0 VIADD R8, R8, 0x1 ;  /* 0x0000000108080836 */ /* 0x000fe20000000000 */
[----:B-1----:R-:W-:-:S05]  /*1490*/  IADD3 R11, PT, PT, RZ, -R15, RZ ;  /* 0x8000000fff0b7210 */ /* 0x002fca0007ffe0ff */
[----:B------:R-:W-:Y:S02]  /*14a0*/  IMAD R7, R11, R10, RZ ;  /* 0x0000000a0b077224 */ /* 0x000fe400078e02ff */
[----:B------:R-:W-:Y:S02]  /*14b0*/  VIADD R11, R13, UR4 ;  /* 0x000000040d0b7c36 */ /* 0x000fe40008000000 */
[----:B------:R-:W-:-:S03]  /*14c0*/  IMAD.HI.U32 R7, R15, R7, R14 ;  /* 0x000000070f077227 */ /* 0x000fc600078e000e */
[----:B------:R-:W-:Y:S02]  /*14d0*/  IADD3 R9, PT, PT, R11, UR4, RZ ;  /* 0x000000040b097c10 */ /* 0x000fe4000fffe0ff */
[----:B------:R-:W-:Y:S01]  /*14e0*/  IABS R18, R11 ;  /* 0x0000000b00127213 */ /* 0x000fe20000000000 */
[----:B------:R-:W-:Y:S01]  /*14f0*/  IMAD.HI.U32 R12, R7, R16, RZ ;  /* 0x00000010070c7227 */ /* 0x000fe200078e00ff */
[----:B------:R-:W-:-:S03]  /*1500*/  IABS R20, R9 ;  /* 0x0000000900147213 */ /* 0x000fc60000000000 */
[----:B------:R-:W-:Y:S02]  /*1510*/  IMAD.MOV R19, RZ, RZ, -R12 ;  /* 0x000000ffff137224 */ /* 0x000fe400078e0a0c */
[----:B------:R-:W-:-:S04]  /*1520*/  IMAD.HI.U32 R14, R7, R18, RZ ;  /* 0x00000012070e7227 */ /* 0x000fc800078e00ff */
[----:B------:R-:W-:Y:S01]  /*1530*/  IMAD.HI.U32 R15, R7, R20, RZ ;  /* 0x00000014070f7227 */ /* 0x000fe200078e00ff */
[----:B------:R-:W-:-:S03]  /*1540*/  IADD3 R21, PT, PT, -R14, RZ, RZ ;  /* 0x000000ff0e157210 */ /* 0x000fc60007ffe1ff */
[C---:B------:R-:W-:Y:S01]  /*1550*/  IMAD R17, R10.reuse, R19, R16 ;  /* 0x000000130a117224 */ /* 0x040fe200078e0210 */
[----:B------:R-:W-:Y:S01]  /*1560*/  IADD3 R23, PT, PT, -R15, RZ, RZ ;  /* 0x000000ff0f177210 */ /* 0x000fe20007ffe1ff */
[----:B------:R-:W-:Y:S01]  /*1570*/  IMAD R19, R10, R21, R18 ;  /* 0x000000150a137224 */ /* 0x000fe200078e0212 */
[----:B------:R-:W-:Y:S02]  /*1580*/  LOP3.LUT R16, R3, R6, RZ, 0x3c, !PT ;  /* 0x0000000603107212 */ /* 0x000fe400078e3cff */
[----:B------:R-:W-:Y:S01]  /*1590*/  ISETP.GT.U32.AND P6, PT, R2, R17, PT ;  /* 0x000000110200720c */ /* 0x000fe20003fc4070 */
[----:B------:R-:W-:Y:S01]  /*15a0*/  IMAD R21, R10, R23, R20 ;  /* 0x000000170a157224 */ /* 0x000fe200078e0214 */
[----:B------:R-:W-:Y:S02]  /*15b0*/  ISETP.GT.U32.AND P5, PT, R2, R19, PT ;  /* 0x000000130200720c */ /* 0x000fe40003fa4070 */
[----:B------:R-:W-:Y:S02]  /*15c0*/  ISETP.GE.AND P3, PT, R16, RZ, PT ;  /* 0x000000ff1000720c */ /* 0x000fe40003f66270 */
[----:B------:R-:W-:-:S02]  /*15d0*/  ISETP.GT.U32.AND P1, PT, R2, R21, PT ;  /* 0x000000150200720c */ /* 0x000fc40003f24070 */
[----:B------:R-:W-:-:S05]  /*15e0*/  LOP3.LUT R16, R9, R6, RZ, 0x3c, !PT ;  /* 0x0000000609107212 */ /* 0x000fca00078e3cff */
[----:B------:R-:W-:Y:S01]  /*15f0*/  @!P6 IMAD.IADD R17, R17, 0x1, -R10 ;  /* 0x000000011111e824 */ /* 0x000fe200078e0a0a */
[----:B------:R-:W-:Y:S02]  /*1600*/  @!P6 IADD3 R12, PT, PT, R12, 0x1, RZ ;  /* 0x000000010c0ce810 */ /* 0x000fe40007ffe0ff */
[----:B------:R-:W-:Y:S02]  /*1610*/  @!P5 IADD3 R19, PT, PT, R19, -R10, RZ ;  /* 0x8000000a1313d210 */ /* 0x000fe40007ffe0ff */
[----:B------:R-:W-:Y:S01]  /*1620*/  ISETP.GE.U32.AND P4, PT, R17, R2, PT ;  /* 0x000000021100720c */ /* 0x000fe20003f86070 */
[----:B------:R-:W-:Y:S01]  /*1630*/  @!P1 VIADD R15, R15, 0x1 ;  /* 0x000000010f0f9836 */ /* 0x000fe20000000000 */
[----:B------:R-:W-:Y:S02]  /*1640*/  @!P1 IADD3 R21, PT, PT, R21, -R10, RZ ;  /* 0x8000000a15159210 */ /* 0x000fe40007ffe0ff */
[----:B------:R-:W-:Y:S02]  /*1650*/  LOP3.LUT R10, R13, R6, RZ, 0x3c, !PT ;  /* 0x000000060d0a7212 */ /* 0x000fe400078e3cff */
[----:B------:R-:W-:-:S02]  /*1660*/  ISETP.GE.U32.AND P2, PT, R19, R2, PT ;  /* 0x000000021300720c */ /* 0x000fc40003f46070 */
[----:B------:R-:W-:Y:S02]  /*1670*/  ISETP.GE.AND P6, PT, R10, RZ, PT ;  /* 0x000000ff0a00720c */ /* 0x000fe40003fc6270 */
[----:B------:R-:W-:Y:S02]  /*1680*/  LOP3.LUT R10, R11, R6, RZ, 0x3c, !PT ;  /* 0x000000060b0a7212 */ /* 0x000fe400078e3cff */
[----:B------:R-:W-:Y:S02]  /*1690*/  ISETP.GE.U32.AND P0, PT, R21, R2, PT ;  /* 0x000000021500720c */ /* 0x000fe40003f06070 */
[----:B------:R-:W-:Y:S02]  /*16a0*/  @!P5 IADD3 R14, PT, PT, R14, 0x1, RZ ;  /* 0x000000010e0ed810 */ /* 0x000fe40007ffe0ff */
[----:B------:R-:W-:Y:S02]  /*16b0*/  @P4 IADD3 R12, PT, PT, R12, 0x1, RZ ;  /* 0x000000010c0c4810 */ /* 0x000fe40007ffe0ff */
[----:B------:R-:W-:-:S02]  /*16c0*/  ISETP.GE.AND P5, PT, R10, RZ, PT ;  /* 0x000000ff0a00720c */ /* 0x000fc40003fa6270 */
[----:B------:R-:W-:Y:S01]  /*16d0*/  ISETP.GE.AND P4, PT, R16, RZ, PT ;  /* 0x000000ff1000720c */ /* 0x000fe20003f86270 */
[----:B------:R-:W-:Y:S01]  /*16e0*/  @!P6 IMAD.MOV R12, RZ, RZ, -R12 ;  /* 0x000000ffff0ce224 */ /* 0x000fe200078e0a0c */
[----:B------:R-:W-:Y:S02]  /*16f0*/  @P2 IADD3 R14, PT, PT, R14, 0x1, RZ ;  /* 0x000000010e0e2810 */ /* 0x000fe40007ffe0ff */
[----:B------:R-:W-:Y:S02]  /*1700*/  ISETP.NE.AND P1, PT, R6, RZ, PT ;  /* 0x000000ff0600720c */ /* 0x000fe40003f25270 */
[----:B------:R-:W-:Y:S02]  /*1710*/  @P0 IADD3 R15, PT, PT, R15, 0x1, RZ ;  /* 0x000000010f0f0810 */ /* 0x000fe40007ffe0ff */
[----:B------:R-:W-:Y:S02]  /*1720*/  LOP3.LUT R17, RZ, R6, RZ, 0x33, !PT ;  /* 0x00000006ff117212 */ /* 0x000fe400078e33ff */
[----:B------:R-:W-:-:S02]  /*1730*/  @!P3 IADD3 R8, PT, PT, -R8, RZ, RZ ;  /* 0x000000ff0808b210 */ /* 0x000fc40007ffe1ff */
[----:B------:R-:W-:Y:S02]  /*1740*/  @!P5 IADD3 R14, PT, PT, -R14, RZ, RZ ;  /* 0x000000ff0e0ed210 */ /* 0x000fe40007ffe1ff */
[----:B------:R-:W-:Y:S02]  /*1750*/  @!P4 IADD3 R15, PT, PT, -R15, RZ, RZ ;  /* 0x000000ff0f0fc210 */ /* 0x000fe40007ffe1ff */
[C---:B------:R-:W-:Y:S02]  /*1760*/  SEL R8, R17.reuse, R8, !P1 ;  /* 0x0000000811087207 */ /* 0x040fe40004800000 */
[C---:B------:R-:W-:Y:S02]  /*1770*/  SEL R12, R17.reuse, R12, !P1 ;  /* 0x0000000c110c7207 */ /* 0x040fe40004800000 */
[C---:B------:R-:W-:Y:S02]  /*1780*/  SEL R14, R17.reuse, R14, !P1 ;  /* 0x0000000e110e7207 */ /* 0x040fe40004800000 */
[----:B------:R-:W-:Y:S01]  /*1790*/  SEL R10, R17, R15, !P1 ;  /* 0x0000000f110a7207 */ /* 0x000fe20004800000 */
[----:B------:R-:W-:Y:S01]  /*17a0*/  IMAD.MOV R16, RZ, RZ, -R12 ;  /* 0x000000ffff107224 */ /* 0x000fe200078e0a0c */
[----:B------:R-:W-:-:S02]  /*17b0*/  IADD3 R15, PT, PT, -R8, RZ, RZ ;  /* 0x000000ff080f7210 */ /* 0x000fc40007ffe1ff */
[----:B------:R-:W-:Y:S01]  /*17c0*/  IADD3 R17, PT, PT, -R14, RZ, RZ ;  /* 0x000000ff0e117210 */ /* 0x000fe20007ffe1ff */
[----:B------:R-:W-:Y:S01]  /*17d0*/  IMAD R13, R6, R16, R13 ;  /* 0x00000010060d7224 */ /* 0x000fe200078e020d */
[----:B------:R-:W-:Y:S01]  /*17e0*/  IADD3 R18, PT, PT, -R10, RZ, RZ ;  /* 0x000000ff0a127210 */ /* 0x000fe20007ffe1ff */
[C---:B------:R-:W-:Y:S02]  /*17f0*/  IMAD R3, R6.reuse, R15, R3 ;  /* 0x0000000f06037224 */ /* 0x040fe400078e0203 */
[C---:B------:R-:W-:Y:S02]  /*1800*/  IMAD R11, R6.reuse, R17, R11 ;  /* 0x00000011060b7224 */ /* 0x040fe400078e020b */
[----:B------:R-:W-:Y:S02]  /*1810*/  IMAD R17, R6, R18, R9 ;  /* 0x0000001206117224 */ /* 0x000fe400078e0209 */
[----:B------:R-:W-:Y:S02]  /*1820*/  IMAD R3, R8, UR5, R3 ;  /* 0x0000000508037c24 */ /* 0x000fe4000f8e0203 */
[----:B------:R-:W-:-:S02]  /*1830*/  IMAD R13, R12, UR5, R13 ;  /* 0x000000050c0d7c24 */ /* 0x000fc4000f8e020d */
[----:B------:R-:W-:Y:S02]  /*1840*/  IMAD R15, R14, UR5, R11 ;  /* 0x000000050e0f7c24 */ /* 0x000fe4000f8e020b */
[----:B------:R-:W-:Y:S02]  /*1850*/  IMAD R17, R10, UR5, R17 ;  /* 0x000000050a117c24 */ /* 0x000fe4000f8e0211 */
[----:B------:R-:W-:Y:S01]  /*1860*/  IMAD.WIDE R10, R3, 0x4, R4 ;  /* 0x00000004030a7825 */ /* 0x000fe200078e0204 */
[----:B------:R-:W-:-:S03]  /*1870*/  IADD3 R3, PT, PT, R9, UR4, RZ ;  /* 0x0000000409037c10 */ /* 0x000fc6000fffe0ff */
[--C-:B------:R-:W-:Y:S01]  /*1880*/  IMAD.WIDE R12, R13, 0x4, R4.reuse ;  /* 0x000000040d0c7825 */ /* 0x100fe200078e0204 */
[----:B------:R0:W-:Y:S01]  /*1890*/  STG.E desc[UR6][R10.64], RZ ;  /* 0x000000ff0a007986 */ /* 0x0001e2000c101906 */
[----:B------:R-:W-:Y:S02]  /*18a0*/  ISETP.GE.AND P0, PT, R3, R0, PT ;  /* 0x000000000300720c */ /* 0x000fe40003f06270 */
[--C-:B------:R-:W-:Y:S01]  /*18b0*/  IMAD.WIDE R14, R15, 0x4, R4.reuse ;  /* 0x000000040f0e7825 */ /* 0x100fe200078e0204 */
[----:B------:R0:W-:Y:S03]  /*18c0*/  STG.E desc[UR6][R12.64], RZ ;  /* 0x000000ff0c007986 */ /* 0x0001e6000c101906 */
[----:B------:R-:W-:Y:S01]  /*18d0*/  IMAD.WIDE R16, R17, 0x4, R4 ;  /* 0x0000000411107825 */ /* 0x000fe200078e0204 */
[----:B------:R0:W-:Y:S04]  /*18e0*/  STG.E desc[UR6][R14.64], RZ ;  /* 0x000000ff0e007986 */ /* 0x0001e8000c101906 */
[----:B------:R0:W-:Y:S02]  /*18f0*/  STG.E desc[UR6][R16.64], RZ ;  /* 0x000000ff10007986 */ /* 0x0001e4000c101906 */
[----:B------:R-:W-:Y:S05]  /*1900*/  @!P0 BRA `(.L_x_10) ;  /* 0xfffffff800988947 */ /* 0x000fea000383ffff */
[----:B------:R-:W-:Y:S05]  /*1910*/  EXIT ;  /* 0x000000000000794d */ /* 0x000fea0003800000 */
.L_x_11:
[----:B------:R-:W-:-:S00]  /*1920*/  BRA `(.L_x_11) ;  /* 0xfffffffc00fc7947 */ /* 0x000fc0000383ffff */
[----:B------:R-:W-:-:S00]  /*1930*/  NOP ;  /* 0x0000000000007918 */ /* 0x000fc00000000000 */
        /* <DEDUP_REMOVED lines=12> */
.L_x_12:


//--------------------- .nv.shared.reserved.0     --------------------------
	.section	.nv.shared.reserved.0,"aw",@nobits
	.weak		__nv_reservedSMEM_offset_0_alias
	.size		__nv_reservedSMEM_offset_0_alias, 0, 64
	.other		__nv_reservedSMEM_offset_0_alias,@"STO_CUDA_RESERVED_SHARED STV_DEFAULT"
__nv_reservedSMEM_offset_0_alias:
	.zero		0
	.zero		64


//--------------------- .nv.constant0._Z6matmulPfS_S_iii --------------------------
	.section	.nv.constant0._Z6matmulPfS_S_iii,"a",@progbits
	.sectionflags	@""
	.align	4
.nv.constant0._Z6matmulPfS_S_iii:
	.zero		932


//--------------------- SYMBOLS --------------------------

	.type		.nv.reservedSmem.offset0,@object
	.size		.nv.reservedSmem.offset0,0x4
